//
// Generated by NVIDIA NVVM Compiler
//
// Compiler Build ID: CL-36424714
// Cuda compilation tools, release 13.0, V13.0.88
// Based on NVVM 20.0.0
//

.version 9.0
.target sm_100
.address_size 64

	// .globl	_Z8mykerneli
.extern .func  (.param .b32 func_retval0) vprintf
(
	.param .b64 vprintf_param_0,
	.param .b64 vprintf_param_1
)
;
.global .attribute(.managed) .align 4 .u32 t;
.global .attribute(.managed) .align 4 .u32 PAGE_ENTRIES;
.global .attribute(.managed) .align 4 .u32 PAGEFAULT;
.global .attribute(.managed) .align 1 .b8 storage[131072];
.global .attribute(.managed) .align 1 .b8 results[131072];
.global .attribute(.managed) .align 1 .b8 input[131072];
.global .attribute(.managed) .align 4 .b8 counter[4096];
// _ZZ8mykerneliE4data has been demoted
.extern .shared .align 16 .b8 pt[];
.global .align 1 .b8 $str[22] = {112, 97, 103, 101, 102, 97, 117, 108, 116, 32, 116, 105, 109, 101, 115, 32, 61, 32, 37, 100, 10};

.visible .entry _Z8mykerneli(
	.param .u32 _Z8mykerneli_param_0
)
{
	.local .align 8 .b8 	__local_depot0[8];
	.reg .b64 	%SP;
	.reg .b64 	%SPL;
	.reg .pred 	%p<256>;
	.reg .b16 	%rs<195>;
	.reg .b32 	%r<844>;
	.reg .b64 	%rd<64>;
	// demoted variable
	.shared .align 1 .b8 _ZZ8mykerneliE4data[32768];
	mov.u64 	%SPL, __local_depot0;
	cvta.local.u64 	%SP, %SPL;
	ld.param.u32 	%r365, [_Z8mykerneli_param_0];
	mov.b32 	%r802, 0;
	mov.u32 	%r368, pt;
$L__BB0_1:
	shl.b32 	%r367, %r802, 2;
	add.s32 	%r369, %r368, %r367;
	mov.b32 	%r370, -1;
	st.shared.v4.u32 	[%r369], {%r370, %r370, %r370, %r370};
	st.shared.v4.u32 	[%r369+16], {%r370, %r370, %r370, %r370};
	st.shared.v4.u32 	[%r369+32], {%r370, %r370, %r370, %r370};
	st.shared.v4.u32 	[%r369+48], {%r370, %r370, %r370, %r370};
	st.shared.v4.u32 	[%r369+64], {%r370, %r370, %r370, %r370};
	st.shared.v4.u32 	[%r369+80], {%r370, %r370, %r370, %r370};
	st.shared.v4.u32 	[%r369+96], {%r370, %r370, %r370, %r370};
	st.shared.v4.u32 	[%r369+112], {%r370, %r370, %r370, %r370};
	st.shared.v4.u32 	[%r369+128], {%r370, %r370, %r370, %r370};
	st.shared.v4.u32 	[%r369+144], {%r370, %r370, %r370, %r370};
	st.shared.v4.u32 	[%r369+160], {%r370, %r370, %r370, %r370};
	st.shared.v4.u32 	[%r369+176], {%r370, %r370, %r370, %r370};
	st.shared.v4.u32 	[%r369+192], {%r370, %r370, %r370, %r370};
	st.shared.v4.u32 	[%r369+208], {%r370, %r370, %r370, %r370};
	st.shared.v4.u32 	[%r369+224], {%r370, %r370, %r370, %r370};
	st.shared.v4.u32 	[%r369+240], {%r370, %r370, %r370, %r370};
	add.s32 	%r802, %r802, 64;
	setp.eq.s32 	%p1, %r802, 1024;
	@%p1 bra 	$L__BB0_2;
	bra.uni 	$L__BB0_1;
$L__BB0_2:
	setp.lt.s32 	%p2, %r365, 1;
	ld.global.u32 	%r819, [t];
	ld.global.u32 	%r829, [PAGEFAULT];
	@%p2 bra 	$L__BB0_8;
	mov.b32 	%r807, 0;
	mov.u64 	%rd4, input;
	mov.u64 	%rd21, counter;
	mov.u64 	%rd10, storage;
$L__BB0_4:
	cvt.u64.u32 	%rd3, %r807;
	add.s64 	%rd5, %rd4, %rd3;
	ld.global.u8 	%rs1, [%rd5];
	shr.u32 	%r11, %r807, 5;
	add.s32 	%r819, %r819, 1;
	mov.b32 	%r808, 0;
$L__BB0_5:
	shl.b32 	%r373, %r808, 2;
	add.s32 	%r14, %r368, %r373;
	ld.shared.u32 	%r375, [%r14];
	setp.ne.s32 	%p3, %r375, %r11;
	mov.u32 	%r809, %r808;
	@%p3 bra 	$L__BB0_12;
$L__BB0_6:
	mul.wide.u32 	%rd20, %r809, 4;
	add.s64 	%rd22, %rd21, %rd20;
	st.global.u32 	[%rd22], %r819;
	bra.uni 	$L__BB0_82;
$L__BB0_7:
	st.global.u32 	[t], %r819;
$L__BB0_8:
	add.s32 	%r7, %r365, -9;
	mov.u64 	%rd38, counter;
	mov.u64 	%rd27, storage;
	mov.u64 	%rd29, input;
	mov.u32 	%r820, %r365;
$L__BB0_9:
	mov.u32 	%r129, %r820;
	add.s32 	%r820, %r129, -1;
	shr.u32 	%r131, %r820, 5;
	add.s32 	%r819, %r819, 1;
	mov.b32 	%r821, 0;
$L__BB0_10:
	shl.b32 	%r517, %r821, 2;
	add.s32 	%r134, %r368, %r517;
	ld.shared.u32 	%r519, [%r134];
	setp.ne.s32 	%p87, %r519, %r131;
	mov.u32 	%r822, %r821;
	@%p87 bra 	$L__BB0_88;
$L__BB0_11:
	mul.wide.u32 	%rd37, %r822, 4;
	add.s64 	%rd39, %rd38, %rd37;
	st.global.u32 	[%rd39], %r819;
	bra.uni 	$L__BB0_158;
$L__BB0_12:
	add.s32 	%r809, %r808, 1;
	ld.shared.u32 	%r376, [%r14+4];
	setp.eq.s32 	%p4, %r376, %r11;
	@%p4 bra 	$L__BB0_6;
	add.s32 	%r809, %r808, 2;
	ld.shared.u32 	%r377, [%r14+8];
	setp.eq.s32 	%p5, %r377, %r11;
	@%p5 bra 	$L__BB0_6;
	add.s32 	%r809, %r808, 3;
	ld.shared.u32 	%r378, [%r14+12];
	setp.eq.s32 	%p6, %r378, %r11;
	@%p6 bra 	$L__BB0_6;
	add.s32 	%r809, %r808, 4;
	ld.shared.u32 	%r379, [%r14+16];
	setp.eq.s32 	%p7, %r379, %r11;
	@%p7 bra 	$L__BB0_6;
	add.s32 	%r809, %r808, 5;
	ld.shared.u32 	%r380, [%r14+20];
	setp.eq.s32 	%p8, %r380, %r11;
	@%p8 bra 	$L__BB0_6;
	add.s32 	%r809, %r808, 6;
	ld.shared.u32 	%r381, [%r14+24];
	setp.eq.s32 	%p9, %r381, %r11;
	@%p9 bra 	$L__BB0_6;
	add.s32 	%r809, %r808, 7;
	ld.shared.u32 	%r382, [%r14+28];
	setp.eq.s32 	%p10, %r382, %r11;
	@%p10 bra 	$L__BB0_6;
	add.s32 	%r809, %r808, 8;
	ld.shared.u32 	%r383, [%r14+32];
	setp.eq.s32 	%p11, %r383, %r11;
	@%p11 bra 	$L__BB0_6;
	add.s32 	%r809, %r808, 9;
	ld.shared.u32 	%r384, [%r14+36];
	setp.eq.s32 	%p12, %r384, %r11;
	@%p12 bra 	$L__BB0_6;
	add.s32 	%r809, %r808, 10;
	ld.shared.u32 	%r385, [%r14+40];
	setp.eq.s32 	%p13, %r385, %r11;
	@%p13 bra 	$L__BB0_6;
	add.s32 	%r809, %r808, 11;
	ld.shared.u32 	%r386, [%r14+44];
	setp.eq.s32 	%p14, %r386, %r11;
	@%p14 bra 	$L__BB0_6;
	add.s32 	%r809, %r808, 12;
	ld.shared.u32 	%r387, [%r14+48];
	setp.eq.s32 	%p15, %r387, %r11;
	@%p15 bra 	$L__BB0_6;
	add.s32 	%r809, %r808, 13;
	ld.shared.u32 	%r388, [%r14+52];
	setp.eq.s32 	%p16, %r388, %r11;
	@%p16 bra 	$L__BB0_6;
	add.s32 	%r809, %r808, 14;
	ld.shared.u32 	%r389, [%r14+56];
	setp.eq.s32 	%p17, %r389, %r11;
	@%p17 bra 	$L__BB0_6;
	add.s32 	%r809, %r808, 15;
	ld.shared.u32 	%r390, [%r14+60];
	setp.eq.s32 	%p18, %r390, %r11;
	@%p18 bra 	$L__BB0_6;
	add.s32 	%r809, %r808, 16;
	ld.shared.u32 	%r391, [%r14+64];
	setp.eq.s32 	%p19, %r391, %r11;
	@%p19 bra 	$L__BB0_6;
	add.s32 	%r809, %r808, 17;
	ld.shared.u32 	%r392, [%r14+68];
	setp.eq.s32 	%p20, %r392, %r11;
	@%p20 bra 	$L__BB0_6;
	add.s32 	%r809, %r808, 18;
	ld.shared.u32 	%r393, [%r14+72];
	setp.eq.s32 	%p21, %r393, %r11;
	@%p21 bra 	$L__BB0_6;
	add.s32 	%r809, %r808, 19;
	ld.shared.u32 	%r394, [%r14+76];
	setp.eq.s32 	%p22, %r394, %r11;
	@%p22 bra 	$L__BB0_6;
	add.s32 	%r809, %r808, 20;
	ld.shared.u32 	%r395, [%r14+80];
	setp.eq.s32 	%p23, %r395, %r11;
	@%p23 bra 	$L__BB0_6;
	add.s32 	%r809, %r808, 21;
	ld.shared.u32 	%r396, [%r14+84];
	setp.eq.s32 	%p24, %r396, %r11;
	@%p24 bra 	$L__BB0_6;
	add.s32 	%r809, %r808, 22;
	ld.shared.u32 	%r397, [%r14+88];
	setp.eq.s32 	%p25, %r397, %r11;
	@%p25 bra 	$L__BB0_6;
	add.s32 	%r809, %r808, 23;
	ld.shared.u32 	%r398, [%r14+92];
	setp.eq.s32 	%p26, %r398, %r11;
	@%p26 bra 	$L__BB0_6;
	add.s32 	%r809, %r808, 24;
	ld.shared.u32 	%r399, [%r14+96];
	setp.eq.s32 	%p27, %r399, %r11;
	@%p27 bra 	$L__BB0_6;
	add.s32 	%r809, %r808, 25;
	ld.shared.u32 	%r400, [%r14+100];
	setp.eq.s32 	%p28, %r400, %r11;
	@%p28 bra 	$L__BB0_6;
	add.s32 	%r809, %r808, 26;
	ld.shared.u32 	%r401, [%r14+104];
	setp.eq.s32 	%p29, %r401, %r11;
	@%p29 bra 	$L__BB0_6;
	add.s32 	%r809, %r808, 27;
	ld.shared.u32 	%r402, [%r14+108];
	setp.eq.s32 	%p30, %r402, %r11;
	@%p30 bra 	$L__BB0_6;
	add.s32 	%r809, %r808, 28;
	ld.shared.u32 	%r403, [%r14+112];
	setp.eq.s32 	%p31, %r403, %r11;
	@%p31 bra 	$L__BB0_6;
	add.s32 	%r809, %r808, 29;
	ld.shared.u32 	%r404, [%r14+116];
	setp.eq.s32 	%p32, %r404, %r11;
	@%p32 bra 	$L__BB0_6;
	add.s32 	%r809, %r808, 30;
	ld.shared.u32 	%r405, [%r14+120];
	setp.eq.s32 	%p33, %r405, %r11;
	@%p33 bra 	$L__BB0_6;
	add.s32 	%r809, %r808, 31;
	ld.shared.u32 	%r406, [%r14+124];
	setp.eq.s32 	%p34, %r406, %r11;
	@%p34 bra 	$L__BB0_6;
	add.s32 	%r808, %r808, 32;
	setp.ne.s32 	%p35, %r808, 1024;
	@%p35 bra 	$L__BB0_5;
	mov.b32 	%r810, 0;
$L__BB0_45:
	shl.b32 	%r408, %r810, 2;
	add.s32 	%r49, %r368, %r408;
	ld.shared.u32 	%r410, [%r49];
	setp.ne.s32 	%p36, %r410, -1;
	mov.u32 	%r809, %r810;
	mov.u32 	%r812, %r49;
	@%p36 bra 	$L__BB0_47;
$L__BB0_46:
	add.s32 	%r829, %r829, 1;
	st.global.u32 	[PAGEFAULT], %r829;
	mul.wide.u32 	%rd17, %r809, 4;
	add.s64 	%rd19, %rd21, %rd17;
	st.global.u32 	[%rd19], %r819;
	st.shared.u32 	[%r812], %r11;
	bra.uni 	$L__BB0_82;
$L__BB0_47:
	add.s32 	%r809, %r810, 1;
	add.s32 	%r812, %r49, 4;
	ld.shared.u32 	%r411, [%r49+4];
	setp.eq.s32 	%p37, %r411, -1;
	@%p37 bra 	$L__BB0_46;
	add.s32 	%r809, %r810, 2;
	add.s32 	%r812, %r49, 8;
	ld.shared.u32 	%r412, [%r49+8];
	setp.eq.s32 	%p38, %r412, -1;
	@%p38 bra 	$L__BB0_46;
	add.s32 	%r809, %r810, 3;
	add.s32 	%r812, %r49, 12;
	ld.shared.u32 	%r413, [%r49+12];
	setp.eq.s32 	%p39, %r413, -1;
	@%p39 bra 	$L__BB0_46;
	add.s32 	%r809, %r810, 4;
	add.s32 	%r812, %r49, 16;
	ld.shared.u32 	%r414, [%r49+16];
	setp.eq.s32 	%p40, %r414, -1;
	@%p40 bra 	$L__BB0_46;
	add.s32 	%r809, %r810, 5;
	add.s32 	%r812, %r49, 20;
	ld.shared.u32 	%r415, [%r49+20];
	setp.eq.s32 	%p41, %r415, -1;
	@%p41 bra 	$L__BB0_46;
	add.s32 	%r809, %r810, 6;
	add.s32 	%r812, %r49, 24;
	ld.shared.u32 	%r416, [%r49+24];
	setp.eq.s32 	%p42, %r416, -1;
	@%p42 bra 	$L__BB0_46;
	add.s32 	%r809, %r810, 7;
	add.s32 	%r812, %r49, 28;
	ld.shared.u32 	%r417, [%r49+28];
	setp.eq.s32 	%p43, %r417, -1;
	@%p43 bra 	$L__BB0_46;
	add.s32 	%r809, %r810, 8;
	add.s32 	%r812, %r49, 32;
	ld.shared.u32 	%r418, [%r49+32];
	setp.eq.s32 	%p44, %r418, -1;
	@%p44 bra 	$L__BB0_46;
	add.s32 	%r809, %r810, 9;
	add.s32 	%r812, %r49, 36;
	ld.shared.u32 	%r419, [%r49+36];
	setp.eq.s32 	%p45, %r419, -1;
	@%p45 bra 	$L__BB0_46;
	add.s32 	%r809, %r810, 10;
	add.s32 	%r812, %r49, 40;
	ld.shared.u32 	%r420, [%r49+40];
	setp.eq.s32 	%p46, %r420, -1;
	@%p46 bra 	$L__BB0_46;
	add.s32 	%r809, %r810, 11;
	add.s32 	%r812, %r49, 44;
	ld.shared.u32 	%r421, [%r49+44];
	setp.eq.s32 	%p47, %r421, -1;
	@%p47 bra 	$L__BB0_46;
	add.s32 	%r809, %r810, 12;
	add.s32 	%r812, %r49, 48;
	ld.shared.u32 	%r422, [%r49+48];
	setp.eq.s32 	%p48, %r422, -1;
	@%p48 bra 	$L__BB0_46;
	add.s32 	%r809, %r810, 13;
	add.s32 	%r812, %r49, 52;
	ld.shared.u32 	%r423, [%r49+52];
	setp.eq.s32 	%p49, %r423, -1;
	@%p49 bra 	$L__BB0_46;
	add.s32 	%r809, %r810, 14;
	add.s32 	%r812, %r49, 56;
	ld.shared.u32 	%r424, [%r49+56];
	setp.eq.s32 	%p50, %r424, -1;
	@%p50 bra 	$L__BB0_46;
	add.s32 	%r809, %r810, 15;
	add.s32 	%r812, %r49, 60;
	ld.shared.u32 	%r425, [%r49+60];
	setp.eq.s32 	%p51, %r425, -1;
	@%p51 bra 	$L__BB0_46;
	add.s32 	%r809, %r810, 16;
	add.s32 	%r812, %r49, 64;
	ld.shared.u32 	%r426, [%r49+64];
	setp.eq.s32 	%p52, %r426, -1;
	@%p52 bra 	$L__BB0_46;
	add.s32 	%r809, %r810, 17;
	add.s32 	%r812, %r49, 68;
	ld.shared.u32 	%r427, [%r49+68];
	setp.eq.s32 	%p53, %r427, -1;
	@%p53 bra 	$L__BB0_46;
	add.s32 	%r809, %r810, 18;
	add.s32 	%r812, %r49, 72;
	ld.shared.u32 	%r428, [%r49+72];
	setp.eq.s32 	%p54, %r428, -1;
	@%p54 bra 	$L__BB0_46;
	add.s32 	%r809, %r810, 19;
	add.s32 	%r812, %r49, 76;
	ld.shared.u32 	%r429, [%r49+76];
	setp.eq.s32 	%p55, %r429, -1;
	@%p55 bra 	$L__BB0_46;
	add.s32 	%r809, %r810, 20;
	add.s32 	%r812, %r49, 80;
	ld.shared.u32 	%r430, [%r49+80];
	setp.eq.s32 	%p56, %r430, -1;
	@%p56 bra 	$L__BB0_46;
	add.s32 	%r809, %r810, 21;
	add.s32 	%r812, %r49, 84;
	ld.shared.u32 	%r431, [%r49+84];
	setp.eq.s32 	%p57, %r431, -1;
	@%p57 bra 	$L__BB0_46;
	add.s32 	%r809, %r810, 22;
	add.s32 	%r812, %r49, 88;
	ld.shared.u32 	%r432, [%r49+88];
	setp.eq.s32 	%p58, %r432, -1;
	@%p58 bra 	$L__BB0_46;
	add.s32 	%r809, %r810, 23;
	add.s32 	%r812, %r49, 92;
	ld.shared.u32 	%r433, [%r49+92];
	setp.eq.s32 	%p59, %r433, -1;
	@%p59 bra 	$L__BB0_46;
	add.s32 	%r809, %r810, 24;
	add.s32 	%r812, %r49, 96;
	ld.shared.u32 	%r434, [%r49+96];
	setp.eq.s32 	%p60, %r434, -1;
	@%p60 bra 	$L__BB0_46;
	add.s32 	%r809, %r810, 25;
	add.s32 	%r812, %r49, 100;
	ld.shared.u32 	%r435, [%r49+100];
	setp.eq.s32 	%p61, %r435, -1;
	@%p61 bra 	$L__BB0_46;
	add.s32 	%r809, %r810, 26;
	add.s32 	%r812, %r49, 104;
	ld.shared.u32 	%r436, [%r49+104];
	setp.eq.s32 	%p62, %r436, -1;
	@%p62 bra 	$L__BB0_46;
	add.s32 	%r809, %r810, 27;
	add.s32 	%r812, %r49, 108;
	ld.shared.u32 	%r437, [%r49+108];
	setp.eq.s32 	%p63, %r437, -1;
	@%p63 bra 	$L__BB0_46;
	add.s32 	%r809, %r810, 28;
	add.s32 	%r812, %r49, 112;
	ld.shared.u32 	%r438, [%r49+112];
	setp.eq.s32 	%p64, %r438, -1;
	@%p64 bra 	$L__BB0_46;
	add.s32 	%r809, %r810, 29;
	add.s32 	%r812, %r49, 116;
	ld.shared.u32 	%r439, [%r49+116];
	setp.eq.s32 	%p65, %r439, -1;
	@%p65 bra 	$L__BB0_46;
	add.s32 	%r809, %r810, 30;
	add.s32 	%r812, %r49, 120;
	ld.shared.u32 	%r440, [%r49+120];
	setp.eq.s32 	%p66, %r440, -1;
	@%p66 bra 	$L__BB0_46;
	add.s32 	%r809, %r810, 31;
	add.s32 	%r812, %r49, 124;
	ld.shared.u32 	%r441, [%r49+124];
	setp.eq.s32 	%p67, %r441, -1;
	@%p67 bra 	$L__BB0_46;
	add.s32 	%r810, %r810, 32;
	setp.ne.s32 	%p68, %r810, 1024;
	@%p68 bra 	$L__BB0_45;
	mov.b32 	%r813, 0;
	ld.global.u32 	%r814, [counter];
	mov.u32 	%r809, %r813;
$L__BB0_80:
	mul.wide.u32 	%rd6, %r813, 4;
	add.s64 	%rd8, %rd21, %rd6;
	ld.global.u32 	%r443, [%rd8];
	setp.lt.u32 	%p69, %r443, %r814;
	selp.b32 	%r444, %r813, %r809, %p69;
	min.u32 	%r445, %r443, %r814;
	add.s32 	%r446, %r813, 1;
	ld.global.u32 	%r447, [%rd8+4];
	setp.lt.u32 	%p70, %r447, %r445;
	selp.b32 	%r448, %r446, %r444, %p70;
	min.u32 	%r449, %r447, %r445;
	add.s32 	%r450, %r813, 2;
	ld.global.u32 	%r451, [%rd8+8];
	setp.lt.u32 	%p71, %r451, %r449;
	selp.b32 	%r452, %r450, %r448, %p71;
	min.u32 	%r453, %r451, %r449;
	add.s32 	%r454, %r813, 3;
	ld.global.u32 	%r455, [%rd8+12];
	setp.lt.u32 	%p72, %r455, %r453;
	selp.b32 	%r456, %r454, %r452, %p72;
	min.u32 	%r457, %r455, %r453;
	add.s32 	%r458, %r813, 4;
	ld.global.u32 	%r459, [%rd8+16];
	setp.lt.u32 	%p73, %r459, %r457;
	selp.b32 	%r460, %r458, %r456, %p73;
	min.u32 	%r461, %r459, %r457;
	add.s32 	%r462, %r813, 5;
	ld.global.u32 	%r463, [%rd8+20];
	setp.lt.u32 	%p74, %r463, %r461;
	selp.b32 	%r464, %r462, %r460, %p74;
	min.u32 	%r465, %r463, %r461;
	add.s32 	%r466, %r813, 6;
	ld.global.u32 	%r467, [%rd8+24];
	setp.lt.u32 	%p75, %r467, %r465;
	selp.b32 	%r468, %r466, %r464, %p75;
	min.u32 	%r469, %r467, %r465;
	add.s32 	%r470, %r813, 7;
	ld.global.u32 	%r471, [%rd8+28];
	setp.lt.u32 	%p76, %r471, %r469;
	selp.b32 	%r472, %r470, %r468, %p76;
	min.u32 	%r473, %r471, %r469;
	add.s32 	%r474, %r813, 8;
	ld.global.u32 	%r475, [%rd8+32];
	setp.lt.u32 	%p77, %r475, %r473;
	selp.b32 	%r476, %r474, %r472, %p77;
	min.u32 	%r477, %r475, %r473;
	add.s32 	%r478, %r813, 9;
	ld.global.u32 	%r479, [%rd8+36];
	setp.lt.u32 	%p78, %r479, %r477;
	selp.b32 	%r480, %r478, %r476, %p78;
	min.u32 	%r481, %r479, %r477;
	add.s32 	%r482, %r813, 10;
	ld.global.u32 	%r483, [%rd8+40];
	setp.lt.u32 	%p79, %r483, %r481;
	selp.b32 	%r484, %r482, %r480, %p79;
	min.u32 	%r485, %r483, %r481;
	add.s32 	%r486, %r813, 11;
	ld.global.u32 	%r487, [%rd8+44];
	setp.lt.u32 	%p80, %r487, %r485;
	selp.b32 	%r488, %r486, %r484, %p80;
	min.u32 	%r489, %r487, %r485;
	add.s32 	%r490, %r813, 12;
	ld.global.u32 	%r491, [%rd8+48];
	setp.lt.u32 	%p81, %r491, %r489;
	selp.b32 	%r492, %r490, %r488, %p81;
	min.u32 	%r493, %r491, %r489;
	add.s32 	%r494, %r813, 13;
	ld.global.u32 	%r495, [%rd8+52];
	setp.lt.u32 	%p82, %r495, %r493;
	selp.b32 	%r496, %r494, %r492, %p82;
	min.u32 	%r497, %r495, %r493;
	add.s32 	%r498, %r813, 14;
	ld.global.u32 	%r499, [%rd8+56];
	setp.lt.u32 	%p83, %r499, %r497;
	selp.b32 	%r500, %r498, %r496, %p83;
	min.u32 	%r501, %r499, %r497;
	add.s32 	%r502, %r813, 15;
	ld.global.u32 	%r503, [%rd8+60];
	setp.lt.u32 	%p84, %r503, %r501;
	selp.b32 	%r809, %r502, %r500, %p84;
	min.u32 	%r814, %r503, %r501;
	add.s32 	%r813, %r813, 16;
	setp.ne.s32 	%p85, %r813, 1024;
	@%p85 bra 	$L__BB0_80;
	and.b32  	%r504, %r807, 2147483616;
	shl.b32 	%r505, %r809, 5;
	mov.u32 	%r506, _ZZ8mykerneliE4data;
	add.s32 	%r507, %r506, %r505;
	ld.shared.u8 	%rs2, [%r507];
	cvt.u64.u32 	%rd9, %r504;
	add.s64 	%rd11, %rd10, %rd9;
	st.global.u8 	[%rd11], %rs2;
	add.s64 	%rd13, %rd4, %rd9;
	ld.global.u8 	%rs3, [%rd13];
	st.shared.u8 	[%r507], %rs3;
	ld.shared.u8 	%rs4, [%r507+1];
	st.global.u8 	[%rd11+1], %rs4;
	ld.global.u8 	%rs5, [%rd13+1];
	st.shared.u8 	[%r507+1], %rs5;
	ld.shared.u8 	%rs6, [%r507+2];
	st.global.u8 	[%rd11+2], %rs6;
	ld.global.u8 	%rs7, [%rd13+2];
	st.shared.u8 	[%r507+2], %rs7;
	ld.shared.u8 	%rs8, [%r507+3];
	st.global.u8 	[%rd11+3], %rs8;
	ld.global.u8 	%rs9, [%rd13+3];
	st.shared.u8 	[%r507+3], %rs9;
	ld.shared.u8 	%rs10, [%r507+4];
	st.global.u8 	[%rd11+4], %rs10;
	ld.global.u8 	%rs11, [%rd13+4];
	st.shared.u8 	[%r507+4], %rs11;
	ld.shared.u8 	%rs12, [%r507+5];
	st.global.u8 	[%rd11+5], %rs12;
	ld.global.u8 	%rs13, [%rd13+5];
	st.shared.u8 	[%r507+5], %rs13;
	ld.shared.u8 	%rs14, [%r507+6];
	st.global.u8 	[%rd11+6], %rs14;
	ld.global.u8 	%rs15, [%rd13+6];
	st.shared.u8 	[%r507+6], %rs15;
	ld.shared.u8 	%rs16, [%r507+7];
	st.global.u8 	[%rd11+7], %rs16;
	ld.global.u8 	%rs17, [%rd13+7];
	st.shared.u8 	[%r507+7], %rs17;
	ld.shared.u8 	%rs18, [%r507+8];
	st.global.u8 	[%rd11+8], %rs18;
	ld.global.u8 	%rs19, [%rd13+8];
	st.shared.u8 	[%r507+8], %rs19;
	ld.shared.u8 	%rs20, [%r507+9];
	st.global.u8 	[%rd11+9], %rs20;
	ld.global.u8 	%rs21, [%rd13+9];
	st.shared.u8 	[%r507+9], %rs21;
	ld.shared.u8 	%rs22, [%r507+10];
	st.global.u8 	[%rd11+10], %rs22;
	ld.global.u8 	%rs23, [%rd13+10];
	st.shared.u8 	[%r507+10], %rs23;
	ld.shared.u8 	%rs24, [%r507+11];
	st.global.u8 	[%rd11+11], %rs24;
	ld.global.u8 	%rs25, [%rd13+11];
	st.shared.u8 	[%r507+11], %rs25;
	ld.shared.u8 	%rs26, [%r507+12];
	st.global.u8 	[%rd11+12], %rs26;
	ld.global.u8 	%rs27, [%rd13+12];
	st.shared.u8 	[%r507+12], %rs27;
	ld.shared.u8 	%rs28, [%r507+13];
	st.global.u8 	[%rd11+13], %rs28;
	ld.global.u8 	%rs29, [%rd13+13];
	st.shared.u8 	[%r507+13], %rs29;
	ld.shared.u8 	%rs30, [%r507+14];
	st.global.u8 	[%rd11+14], %rs30;
	ld.global.u8 	%rs31, [%rd13+14];
	st.shared.u8 	[%r507+14], %rs31;
	ld.shared.u8 	%rs32, [%r507+15];
	st.global.u8 	[%rd11+15], %rs32;
	ld.global.u8 	%rs33, [%rd13+15];
	st.shared.u8 	[%r507+15], %rs33;
	ld.shared.u8 	%rs34, [%r507+16];
	st.global.u8 	[%rd11+16], %rs34;
	ld.global.u8 	%rs35, [%rd13+16];
	st.shared.u8 	[%r507+16], %rs35;
	ld.shared.u8 	%rs36, [%r507+17];
	st.global.u8 	[%rd11+17], %rs36;
	ld.global.u8 	%rs37, [%rd13+17];
	st.shared.u8 	[%r507+17], %rs37;
	ld.shared.u8 	%rs38, [%r507+18];
	st.global.u8 	[%rd11+18], %rs38;
	ld.global.u8 	%rs39, [%rd13+18];
	st.shared.u8 	[%r507+18], %rs39;
	ld.shared.u8 	%rs40, [%r507+19];
	st.global.u8 	[%rd11+19], %rs40;
	ld.global.u8 	%rs41, [%rd13+19];
	st.shared.u8 	[%r507+19], %rs41;
	ld.shared.u8 	%rs42, [%r507+20];
	st.global.u8 	[%rd11+20], %rs42;
	ld.global.u8 	%rs43, [%rd13+20];
	st.shared.u8 	[%r507+20], %rs43;
	ld.shared.u8 	%rs44, [%r507+21];
	st.global.u8 	[%rd11+21], %rs44;
	ld.global.u8 	%rs45, [%rd13+21];
	st.shared.u8 	[%r507+21], %rs45;
	ld.shared.u8 	%rs46, [%r507+22];
	st.global.u8 	[%rd11+22], %rs46;
	ld.global.u8 	%rs47, [%rd13+22];
	st.shared.u8 	[%r507+22], %rs47;
	ld.shared.u8 	%rs48, [%r507+23];
	st.global.u8 	[%rd11+23], %rs48;
	ld.global.u8 	%rs49, [%rd13+23];
	st.shared.u8 	[%r507+23], %rs49;
	ld.shared.u8 	%rs50, [%r507+24];
	st.global.u8 	[%rd11+24], %rs50;
	ld.global.u8 	%rs51, [%rd13+24];
	st.shared.u8 	[%r507+24], %rs51;
	ld.shared.u8 	%rs52, [%r507+25];
	st.global.u8 	[%rd11+25], %rs52;
	ld.global.u8 	%rs53, [%rd13+25];
	st.shared.u8 	[%r507+25], %rs53;
	ld.shared.u8 	%rs54, [%r507+26];
	st.global.u8 	[%rd11+26], %rs54;
	ld.global.u8 	%rs55, [%rd13+26];
	st.shared.u8 	[%r507+26], %rs55;
	ld.shared.u8 	%rs56, [%r507+27];
	st.global.u8 	[%rd11+27], %rs56;
	ld.global.u8 	%rs57, [%rd13+27];
	st.shared.u8 	[%r507+27], %rs57;
	ld.shared.u8 	%rs58, [%r507+28];
	st.global.u8 	[%rd11+28], %rs58;
	ld.global.u8 	%rs59, [%rd13+28];
	st.shared.u8 	[%r507+28], %rs59;
	ld.shared.u8 	%rs60, [%r507+29];
	st.global.u8 	[%rd11+29], %rs60;
	ld.global.u8 	%rs61, [%rd13+29];
	st.shared.u8 	[%r507+29], %rs61;
	ld.shared.u8 	%rs62, [%r507+30];
	st.global.u8 	[%rd11+30], %rs62;
	ld.global.u8 	%rs63, [%rd13+30];
	st.shared.u8 	[%r507+30], %rs63;
	ld.shared.u8 	%rs64, [%r507+31];
	st.global.u8 	[%rd11+31], %rs64;
	ld.global.u8 	%rs65, [%rd13+31];
	st.shared.u8 	[%r507+31], %rs65;
	add.s32 	%r829, %r829, 1;
	st.global.u32 	[PAGEFAULT], %r829;
	mul.wide.u32 	%rd14, %r809, 4;
	add.s64 	%rd16, %rd21, %rd14;
	st.global.u32 	[%rd16], %r819;
	shl.b32 	%r508, %r809, 2;
	add.s32 	%r510, %r368, %r508;
	st.shared.u32 	[%r510], %r11;
$L__BB0_82:
	shl.b32 	%r511, %r809, 5;
	and.b32  	%r512, %r807, 31;
	or.b32  	%r513, %r511, %r512;
	mov.u32 	%r514, _ZZ8mykerneliE4data;
	add.s32 	%r515, %r514, %r513;
	st.shared.u8 	[%r515], %rs1;
	add.s32 	%r807, %r807, 1;
	setp.eq.s32 	%p86, %r807, %r365;
	@%p86 bra 	$L__BB0_7;
	bra.uni 	$L__BB0_4;
$L__BB0_83:
	setp.lt.s32 	%p171, %r365, 1;
	st.global.u32 	[t], %r819;
	@%p171 bra 	$L__BB0_231;
	mov.b32 	%r832, 0;
	mov.u64 	%rd57, results;
	add.s64 	%rd40, %rd38, 32;
$L__BB0_85:
	shr.u32 	%r248, %r832, 5;
	add.s32 	%r819, %r819, 1;
	mov.b32 	%r833, 0;
$L__BB0_86:
	shl.b32 	%r657, %r833, 2;
	add.s32 	%r251, %r368, %r657;
	ld.shared.u32 	%r659, [%r251];
	setp.ne.s32 	%p172, %r659, %r248;
	mov.u32 	%r834, %r833;
	@%p172 bra 	$L__BB0_159;
$L__BB0_87:
	mul.wide.u32 	%rd53, %r834, 4;
	add.s64 	%rd55, %rd38, %rd53;
	st.global.u32 	[%rd55], %r819;
	bra.uni 	$L__BB0_229;
$L__BB0_88:
	add.s32 	%r822, %r821, 1;
	ld.shared.u32 	%r520, [%r134+4];
	setp.eq.s32 	%p88, %r520, %r131;
	@%p88 bra 	$L__BB0_11;
	add.s32 	%r822, %r821, 2;
	ld.shared.u32 	%r521, [%r134+8];
	setp.eq.s32 	%p89, %r521, %r131;
	@%p89 bra 	$L__BB0_11;
	add.s32 	%r822, %r821, 3;
	ld.shared.u32 	%r522, [%r134+12];
	setp.eq.s32 	%p90, %r522, %r131;
	@%p90 bra 	$L__BB0_11;
	add.s32 	%r822, %r821, 4;
	ld.shared.u32 	%r523, [%r134+16];
	setp.eq.s32 	%p91, %r523, %r131;
	@%p91 bra 	$L__BB0_11;
	add.s32 	%r822, %r821, 5;
	ld.shared.u32 	%r524, [%r134+20];
	setp.eq.s32 	%p92, %r524, %r131;
	@%p92 bra 	$L__BB0_11;
	add.s32 	%r822, %r821, 6;
	ld.shared.u32 	%r525, [%r134+24];
	setp.eq.s32 	%p93, %r525, %r131;
	@%p93 bra 	$L__BB0_11;
	add.s32 	%r822, %r821, 7;
	ld.shared.u32 	%r526, [%r134+28];
	setp.eq.s32 	%p94, %r526, %r131;
	@%p94 bra 	$L__BB0_11;
	add.s32 	%r822, %r821, 8;
	ld.shared.u32 	%r527, [%r134+32];
	setp.eq.s32 	%p95, %r527, %r131;
	@%p95 bra 	$L__BB0_11;
	add.s32 	%r822, %r821, 9;
	ld.shared.u32 	%r528, [%r134+36];
	setp.eq.s32 	%p96, %r528, %r131;
	@%p96 bra 	$L__BB0_11;
	add.s32 	%r822, %r821, 10;
	ld.shared.u32 	%r529, [%r134+40];
	setp.eq.s32 	%p97, %r529, %r131;
	@%p97 bra 	$L__BB0_11;
	add.s32 	%r822, %r821, 11;
	ld.shared.u32 	%r530, [%r134+44];
	setp.eq.s32 	%p98, %r530, %r131;
	@%p98 bra 	$L__BB0_11;
	add.s32 	%r822, %r821, 12;
	ld.shared.u32 	%r531, [%r134+48];
	setp.eq.s32 	%p99, %r531, %r131;
	@%p99 bra 	$L__BB0_11;
	add.s32 	%r822, %r821, 13;
	ld.shared.u32 	%r532, [%r134+52];
	setp.eq.s32 	%p100, %r532, %r131;
	@%p100 bra 	$L__BB0_11;
	add.s32 	%r822, %r821, 14;
	ld.shared.u32 	%r533, [%r134+56];
	setp.eq.s32 	%p101, %r533, %r131;
	@%p101 bra 	$L__BB0_11;
	add.s32 	%r822, %r821, 15;
	ld.shared.u32 	%r534, [%r134+60];
	setp.eq.s32 	%p102, %r534, %r131;
	@%p102 bra 	$L__BB0_11;
	add.s32 	%r822, %r821, 16;
	ld.shared.u32 	%r535, [%r134+64];
	setp.eq.s32 	%p103, %r535, %r131;
	@%p103 bra 	$L__BB0_11;
	add.s32 	%r822, %r821, 17;
	ld.shared.u32 	%r536, [%r134+68];
	setp.eq.s32 	%p104, %r536, %r131;
	@%p104 bra 	$L__BB0_11;
	add.s32 	%r822, %r821, 18;
	ld.shared.u32 	%r537, [%r134+72];
	setp.eq.s32 	%p105, %r537, %r131;
	@%p105 bra 	$L__BB0_11;
	add.s32 	%r822, %r821, 19;
	ld.shared.u32 	%r538, [%r134+76];
	setp.eq.s32 	%p106, %r538, %r131;
	@%p106 bra 	$L__BB0_11;
	add.s32 	%r822, %r821, 20;
	ld.shared.u32 	%r539, [%r134+80];
	setp.eq.s32 	%p107, %r539, %r131;
	@%p107 bra 	$L__BB0_11;
	add.s32 	%r822, %r821, 21;
	ld.shared.u32 	%r540, [%r134+84];
	setp.eq.s32 	%p108, %r540, %r131;
	@%p108 bra 	$L__BB0_11;
	add.s32 	%r822, %r821, 22;
	ld.shared.u32 	%r541, [%r134+88];
	setp.eq.s32 	%p109, %r541, %r131;
	@%p109 bra 	$L__BB0_11;
	add.s32 	%r822, %r821, 23;
	ld.shared.u32 	%r542, [%r134+92];
	setp.eq.s32 	%p110, %r542, %r131;
	@%p110 bra 	$L__BB0_11;
	add.s32 	%r822, %r821, 24;
	ld.shared.u32 	%r543, [%r134+96];
	setp.eq.s32 	%p111, %r543, %r131;
	@%p111 bra 	$L__BB0_11;
	add.s32 	%r822, %r821, 25;
	ld.shared.u32 	%r544, [%r134+100];
	setp.eq.s32 	%p112, %r544, %r131;
	@%p112 bra 	$L__BB0_11;
	add.s32 	%r822, %r821, 26;
	ld.shared.u32 	%r545, [%r134+104];
	setp.eq.s32 	%p113, %r545, %r131;
	@%p113 bra 	$L__BB0_11;
	add.s32 	%r822, %r821, 27;
	ld.shared.u32 	%r546, [%r134+108];
	setp.eq.s32 	%p114, %r546, %r131;
	@%p114 bra 	$L__BB0_11;
	add.s32 	%r822, %r821, 28;
	ld.shared.u32 	%r547, [%r134+112];
	setp.eq.s32 	%p115, %r547, %r131;
	@%p115 bra 	$L__BB0_11;
	add.s32 	%r822, %r821, 29;
	ld.shared.u32 	%r548, [%r134+116];
	setp.eq.s32 	%p116, %r548, %r131;
	@%p116 bra 	$L__BB0_11;
	add.s32 	%r822, %r821, 30;
	ld.shared.u32 	%r549, [%r134+120];
	setp.eq.s32 	%p117, %r549, %r131;
	@%p117 bra 	$L__BB0_11;
	add.s32 	%r822, %r821, 31;
	ld.shared.u32 	%r550, [%r134+124];
	setp.eq.s32 	%p118, %r550, %r131;
	@%p118 bra 	$L__BB0_11;
	add.s32 	%r821, %r821, 32;
	setp.ne.s32 	%p119, %r821, 1024;
	@%p119 bra 	$L__BB0_10;
	mov.b32 	%r823, 0;
$L__BB0_121:
	shl.b32 	%r552, %r823, 2;
	add.s32 	%r169, %r368, %r552;
	ld.shared.u32 	%r554, [%r169];
	setp.ne.s32 	%p120, %r554, -1;
	mov.u32 	%r824, %r823;
	mov.u32 	%r825, %r169;
	@%p120 bra 	$L__BB0_123;
$L__BB0_122:
	add.s32 	%r829, %r829, 1;
	st.global.u32 	[PAGEFAULT], %r829;
	mul.wide.u32 	%rd34, %r824, 4;
	add.s64 	%rd36, %rd38, %rd34;
	st.global.u32 	[%rd36], %r819;
	st.shared.u32 	[%r825], %r131;
	bra.uni 	$L__BB0_158;
$L__BB0_123:
	add.s32 	%r824, %r823, 1;
	add.s32 	%r825, %r169, 4;
	ld.shared.u32 	%r555, [%r169+4];
	setp.eq.s32 	%p121, %r555, -1;
	@%p121 bra 	$L__BB0_122;
	add.s32 	%r824, %r823, 2;
	add.s32 	%r825, %r169, 8;
	ld.shared.u32 	%r556, [%r169+8];
	setp.eq.s32 	%p122, %r556, -1;
	@%p122 bra 	$L__BB0_122;
	add.s32 	%r824, %r823, 3;
	add.s32 	%r825, %r169, 12;
	ld.shared.u32 	%r557, [%r169+12];
	setp.eq.s32 	%p123, %r557, -1;
	@%p123 bra 	$L__BB0_122;
	add.s32 	%r824, %r823, 4;
	add.s32 	%r825, %r169, 16;
	ld.shared.u32 	%r558, [%r169+16];
	setp.eq.s32 	%p124, %r558, -1;
	@%p124 bra 	$L__BB0_122;
	add.s32 	%r824, %r823, 5;
	add.s32 	%r825, %r169, 20;
	ld.shared.u32 	%r559, [%r169+20];
	setp.eq.s32 	%p125, %r559, -1;
	@%p125 bra 	$L__BB0_122;
	add.s32 	%r824, %r823, 6;
	add.s32 	%r825, %r169, 24;
	ld.shared.u32 	%r560, [%r169+24];
	setp.eq.s32 	%p126, %r560, -1;
	@%p126 bra 	$L__BB0_122;
	add.s32 	%r824, %r823, 7;
	add.s32 	%r825, %r169, 28;
	ld.shared.u32 	%r561, [%r169+28];
	setp.eq.s32 	%p127, %r561, -1;
	@%p127 bra 	$L__BB0_122;
	add.s32 	%r824, %r823, 8;
	add.s32 	%r825, %r169, 32;
	ld.shared.u32 	%r562, [%r169+32];
	setp.eq.s32 	%p128, %r562, -1;
	@%p128 bra 	$L__BB0_122;
	add.s32 	%r824, %r823, 9;
	add.s32 	%r825, %r169, 36;
	ld.shared.u32 	%r563, [%r169+36];
	setp.eq.s32 	%p129, %r563, -1;
	@%p129 bra 	$L__BB0_122;
	add.s32 	%r824, %r823, 10;
	add.s32 	%r825, %r169, 40;
	ld.shared.u32 	%r564, [%r169+40];
	setp.eq.s32 	%p130, %r564, -1;
	@%p130 bra 	$L__BB0_122;
	add.s32 	%r824, %r823, 11;
	add.s32 	%r825, %r169, 44;
	ld.shared.u32 	%r565, [%r169+44];
	setp.eq.s32 	%p131, %r565, -1;
	@%p131 bra 	$L__BB0_122;
	add.s32 	%r824, %r823, 12;
	add.s32 	%r825, %r169, 48;
	ld.shared.u32 	%r566, [%r169+48];
	setp.eq.s32 	%p132, %r566, -1;
	@%p132 bra 	$L__BB0_122;
	add.s32 	%r824, %r823, 13;
	add.s32 	%r825, %r169, 52;
	ld.shared.u32 	%r567, [%r169+52];
	setp.eq.s32 	%p133, %r567, -1;
	@%p133 bra 	$L__BB0_122;
	add.s32 	%r824, %r823, 14;
	add.s32 	%r825, %r169, 56;
	ld.shared.u32 	%r568, [%r169+56];
	setp.eq.s32 	%p134, %r568, -1;
	@%p134 bra 	$L__BB0_122;
	add.s32 	%r824, %r823, 15;
	add.s32 	%r825, %r169, 60;
	ld.shared.u32 	%r569, [%r169+60];
	setp.eq.s32 	%p135, %r569, -1;
	@%p135 bra 	$L__BB0_122;
	add.s32 	%r824, %r823, 16;
	add.s32 	%r825, %r169, 64;
	ld.shared.u32 	%r570, [%r169+64];
	setp.eq.s32 	%p136, %r570, -1;
	@%p136 bra 	$L__BB0_122;
	add.s32 	%r824, %r823, 17;
	add.s32 	%r825, %r169, 68;
	ld.shared.u32 	%r571, [%r169+68];
	setp.eq.s32 	%p137, %r571, -1;
	@%p137 bra 	$L__BB0_122;
	add.s32 	%r824, %r823, 18;
	add.s32 	%r825, %r169, 72;
	ld.shared.u32 	%r572, [%r169+72];
	setp.eq.s32 	%p138, %r572, -1;
	@%p138 bra 	$L__BB0_122;
	add.s32 	%r824, %r823, 19;
	add.s32 	%r825, %r169, 76;
	ld.shared.u32 	%r573, [%r169+76];
	setp.eq.s32 	%p139, %r573, -1;
	@%p139 bra 	$L__BB0_122;
	add.s32 	%r824, %r823, 20;
	add.s32 	%r825, %r169, 80;
	ld.shared.u32 	%r574, [%r169+80];
	setp.eq.s32 	%p140, %r574, -1;
	@%p140 bra 	$L__BB0_122;
	add.s32 	%r824, %r823, 21;
	add.s32 	%r825, %r169, 84;
	ld.shared.u32 	%r575, [%r169+84];
	setp.eq.s32 	%p141, %r575, -1;
	@%p141 bra 	$L__BB0_122;
	add.s32 	%r824, %r823, 22;
	add.s32 	%r825, %r169, 88;
	ld.shared.u32 	%r576, [%r169+88];
	setp.eq.s32 	%p142, %r576, -1;
	@%p142 bra 	$L__BB0_122;
	add.s32 	%r824, %r823, 23;
	add.s32 	%r825, %r169, 92;
	ld.shared.u32 	%r577, [%r169+92];
	setp.eq.s32 	%p143, %r577, -1;
	@%p143 bra 	$L__BB0_122;
	add.s32 	%r824, %r823, 24;
	add.s32 	%r825, %r169, 96;
	ld.shared.u32 	%r578, [%r169+96];
	setp.eq.s32 	%p144, %r578, -1;
	@%p144 bra 	$L__BB0_122;
	add.s32 	%r824, %r823, 25;
	add.s32 	%r825, %r169, 100;
	ld.shared.u32 	%r579, [%r169+100];
	setp.eq.s32 	%p145, %r579, -1;
	@%p145 bra 	$L__BB0_122;
	add.s32 	%r824, %r823, 26;
	add.s32 	%r825, %r169, 104;
	ld.shared.u32 	%r580, [%r169+104];
	setp.eq.s32 	%p146, %r580, -1;
	@%p146 bra 	$L__BB0_122;
	add.s32 	%r824, %r823, 27;
	add.s32 	%r825, %r169, 108;
	ld.shared.u32 	%r581, [%r169+108];
	setp.eq.s32 	%p147, %r581, -1;
	@%p147 bra 	$L__BB0_122;
	add.s32 	%r824, %r823, 28;
	add.s32 	%r825, %r169, 112;
	ld.shared.u32 	%r582, [%r169+112];
	setp.eq.s32 	%p148, %r582, -1;
	@%p148 bra 	$L__BB0_122;
	add.s32 	%r824, %r823, 29;
	add.s32 	%r825, %r169, 116;
	ld.shared.u32 	%r583, [%r169+116];
	setp.eq.s32 	%p149, %r583, -1;
	@%p149 bra 	$L__BB0_122;
	add.s32 	%r824, %r823, 30;
	add.s32 	%r825, %r169, 120;
	ld.shared.u32 	%r584, [%r169+120];
	setp.eq.s32 	%p150, %r584, -1;
	@%p150 bra 	$L__BB0_122;
	add.s32 	%r824, %r823, 31;
	add.s32 	%r825, %r169, 124;
	ld.shared.u32 	%r585, [%r169+124];
	setp.eq.s32 	%p151, %r585, -1;
	@%p151 bra 	$L__BB0_122;
	add.s32 	%r823, %r823, 32;
	setp.ne.s32 	%p152, %r823, 1024;
	@%p152 bra 	$L__BB0_121;
	mov.b32 	%r826, 0;
	ld.global.u32 	%r827, [counter];
	mov.u32 	%r828, %r826;
$L__BB0_156:
	mul.wide.u32 	%rd23, %r826, 4;
	add.s64 	%rd25, %rd38, %rd23;
	ld.global.u32 	%r587, [%rd25];
	setp.lt.u32 	%p153, %r587, %r827;
	selp.b32 	%r588, %r826, %r828, %p153;
	min.u32 	%r589, %r587, %r827;
	add.s32 	%r590, %r826, 1;
	ld.global.u32 	%r591, [%rd25+4];
	setp.lt.u32 	%p154, %r591, %r589;
	selp.b32 	%r592, %r590, %r588, %p154;
	min.u32 	%r593, %r591, %r589;
	add.s32 	%r594, %r826, 2;
	ld.global.u32 	%r595, [%rd25+8];
	setp.lt.u32 	%p155, %r595, %r593;
	selp.b32 	%r596, %r594, %r592, %p155;
	min.u32 	%r597, %r595, %r593;
	add.s32 	%r598, %r826, 3;
	ld.global.u32 	%r599, [%rd25+12];
	setp.lt.u32 	%p156, %r599, %r597;
	selp.b32 	%r600, %r598, %r596, %p156;
	min.u32 	%r601, %r599, %r597;
	add.s32 	%r602, %r826, 4;
	ld.global.u32 	%r603, [%rd25+16];
	setp.lt.u32 	%p157, %r603, %r601;
	selp.b32 	%r604, %r602, %r600, %p157;
	min.u32 	%r605, %r603, %r601;
	add.s32 	%r606, %r826, 5;
	ld.global.u32 	%r607, [%rd25+20];
	setp.lt.u32 	%p158, %r607, %r605;
	selp.b32 	%r608, %r606, %r604, %p158;
	min.u32 	%r609, %r607, %r605;
	add.s32 	%r610, %r826, 6;
	ld.global.u32 	%r611, [%rd25+24];
	setp.lt.u32 	%p159, %r611, %r609;
	selp.b32 	%r612, %r610, %r608, %p159;
	min.u32 	%r613, %r611, %r609;
	add.s32 	%r614, %r826, 7;
	ld.global.u32 	%r615, [%rd25+28];
	setp.lt.u32 	%p160, %r615, %r613;
	selp.b32 	%r616, %r614, %r612, %p160;
	min.u32 	%r617, %r615, %r613;
	add.s32 	%r618, %r826, 8;
	ld.global.u32 	%r619, [%rd25+32];
	setp.lt.u32 	%p161, %r619, %r617;
	selp.b32 	%r620, %r618, %r616, %p161;
	min.u32 	%r621, %r619, %r617;
	add.s32 	%r622, %r826, 9;
	ld.global.u32 	%r623, [%rd25+36];
	setp.lt.u32 	%p162, %r623, %r621;
	selp.b32 	%r624, %r622, %r620, %p162;
	min.u32 	%r625, %r623, %r621;
	add.s32 	%r626, %r826, 10;
	ld.global.u32 	%r627, [%rd25+40];
	setp.lt.u32 	%p163, %r627, %r625;
	selp.b32 	%r628, %r626, %r624, %p163;
	min.u32 	%r629, %r627, %r625;
	add.s32 	%r630, %r826, 11;
	ld.global.u32 	%r631, [%rd25+44];
	setp.lt.u32 	%p164, %r631, %r629;
	selp.b32 	%r632, %r630, %r628, %p164;
	min.u32 	%r633, %r631, %r629;
	add.s32 	%r634, %r826, 12;
	ld.global.u32 	%r635, [%rd25+48];
	setp.lt.u32 	%p165, %r635, %r633;
	selp.b32 	%r636, %r634, %r632, %p165;
	min.u32 	%r637, %r635, %r633;
	add.s32 	%r638, %r826, 13;
	ld.global.u32 	%r639, [%rd25+52];
	setp.lt.u32 	%p166, %r639, %r637;
	selp.b32 	%r640, %r638, %r636, %p166;
	min.u32 	%r641, %r639, %r637;
	add.s32 	%r642, %r826, 14;
	ld.global.u32 	%r643, [%rd25+56];
	setp.lt.u32 	%p167, %r643, %r641;
	selp.b32 	%r644, %r642, %r640, %p167;
	min.u32 	%r645, %r643, %r641;
	add.s32 	%r646, %r826, 15;
	ld.global.u32 	%r647, [%rd25+60];
	setp.lt.u32 	%p168, %r647, %r645;
	selp.b32 	%r828, %r646, %r644, %p168;
	min.u32 	%r827, %r647, %r645;
	add.s32 	%r826, %r826, 16;
	setp.ne.s32 	%p169, %r826, 1024;
	@%p169 bra 	$L__BB0_156;
	and.b32  	%r648, %r820, -32;
	shl.b32 	%r649, %r828, 5;
	mov.u32 	%r650, _ZZ8mykerneliE4data;
	add.s32 	%r651, %r650, %r649;
	ld.shared.u8 	%rs66, [%r651];
	cvt.u64.u32 	%rd26, %r648;
	add.s64 	%rd28, %rd27, %rd26;
	st.global.u8 	[%rd28], %rs66;
	add.s64 	%rd30, %rd29, %rd26;
	ld.global.u8 	%rs67, [%rd30];
	st.shared.u8 	[%r651], %rs67;
	ld.shared.u8 	%rs68, [%r651+1];
	st.global.u8 	[%rd28+1], %rs68;
	ld.global.u8 	%rs69, [%rd30+1];
	st.shared.u8 	[%r651+1], %rs69;
	ld.shared.u8 	%rs70, [%r651+2];
	st.global.u8 	[%rd28+2], %rs70;
	ld.global.u8 	%rs71, [%rd30+2];
	st.shared.u8 	[%r651+2], %rs71;
	ld.shared.u8 	%rs72, [%r651+3];
	st.global.u8 	[%rd28+3], %rs72;
	ld.global.u8 	%rs73, [%rd30+3];
	st.shared.u8 	[%r651+3], %rs73;
	ld.shared.u8 	%rs74, [%r651+4];
	st.global.u8 	[%rd28+4], %rs74;
	ld.global.u8 	%rs75, [%rd30+4];
	st.shared.u8 	[%r651+4], %rs75;
	ld.shared.u8 	%rs76, [%r651+5];
	st.global.u8 	[%rd28+5], %rs76;
	ld.global.u8 	%rs77, [%rd30+5];
	st.shared.u8 	[%r651+5], %rs77;
	ld.shared.u8 	%rs78, [%r651+6];
	st.global.u8 	[%rd28+6], %rs78;
	ld.global.u8 	%rs79, [%rd30+6];
	st.shared.u8 	[%r651+6], %rs79;
	ld.shared.u8 	%rs80, [%r651+7];
	st.global.u8 	[%rd28+7], %rs80;
	ld.global.u8 	%rs81, [%rd30+7];
	st.shared.u8 	[%r651+7], %rs81;
	ld.shared.u8 	%rs82, [%r651+8];
	st.global.u8 	[%rd28+8], %rs82;
	ld.global.u8 	%rs83, [%rd30+8];
	st.shared.u8 	[%r651+8], %rs83;
	ld.shared.u8 	%rs84, [%r651+9];
	st.global.u8 	[%rd28+9], %rs84;
	ld.global.u8 	%rs85, [%rd30+9];
	st.shared.u8 	[%r651+9], %rs85;
	ld.shared.u8 	%rs86, [%r651+10];
	st.global.u8 	[%rd28+10], %rs86;
	ld.global.u8 	%rs87, [%rd30+10];
	st.shared.u8 	[%r651+10], %rs87;
	ld.shared.u8 	%rs88, [%r651+11];
	st.global.u8 	[%rd28+11], %rs88;
	ld.global.u8 	%rs89, [%rd30+11];
	st.shared.u8 	[%r651+11], %rs89;
	ld.shared.u8 	%rs90, [%r651+12];
	st.global.u8 	[%rd28+12], %rs90;
	ld.global.u8 	%rs91, [%rd30+12];
	st.shared.u8 	[%r651+12], %rs91;
	ld.shared.u8 	%rs92, [%r651+13];
	st.global.u8 	[%rd28+13], %rs92;
	ld.global.u8 	%rs93, [%rd30+13];
	st.shared.u8 	[%r651+13], %rs93;
	ld.shared.u8 	%rs94, [%r651+14];
	st.global.u8 	[%rd28+14], %rs94;
	ld.global.u8 	%rs95, [%rd30+14];
	st.shared.u8 	[%r651+14], %rs95;
	ld.shared.u8 	%rs96, [%r651+15];
	st.global.u8 	[%rd28+15], %rs96;
	ld.global.u8 	%rs97, [%rd30+15];
	st.shared.u8 	[%r651+15], %rs97;
	ld.shared.u8 	%rs98, [%r651+16];
	st.global.u8 	[%rd28+16], %rs98;
	ld.global.u8 	%rs99, [%rd30+16];
	st.shared.u8 	[%r651+16], %rs99;
	ld.shared.u8 	%rs100, [%r651+17];
	st.global.u8 	[%rd28+17], %rs100;
	ld.global.u8 	%rs101, [%rd30+17];
	st.shared.u8 	[%r651+17], %rs101;
	ld.shared.u8 	%rs102, [%r651+18];
	st.global.u8 	[%rd28+18], %rs102;
	ld.global.u8 	%rs103, [%rd30+18];
	st.shared.u8 	[%r651+18], %rs103;
	ld.shared.u8 	%rs104, [%r651+19];
	st.global.u8 	[%rd28+19], %rs104;
	ld.global.u8 	%rs105, [%rd30+19];
	st.shared.u8 	[%r651+19], %rs105;
	ld.shared.u8 	%rs106, [%r651+20];
	st.global.u8 	[%rd28+20], %rs106;
	ld.global.u8 	%rs107, [%rd30+20];
	st.shared.u8 	[%r651+20], %rs107;
	ld.shared.u8 	%rs108, [%r651+21];
	st.global.u8 	[%rd28+21], %rs108;
	ld.global.u8 	%rs109, [%rd30+21];
	st.shared.u8 	[%r651+21], %rs109;
	ld.shared.u8 	%rs110, [%r651+22];
	st.global.u8 	[%rd28+22], %rs110;
	ld.global.u8 	%rs111, [%rd30+22];
	st.shared.u8 	[%r651+22], %rs111;
	ld.shared.u8 	%rs112, [%r651+23];
	st.global.u8 	[%rd28+23], %rs112;
	ld.global.u8 	%rs113, [%rd30+23];
	st.shared.u8 	[%r651+23], %rs113;
	ld.shared.u8 	%rs114, [%r651+24];
	st.global.u8 	[%rd28+24], %rs114;
	ld.global.u8 	%rs115, [%rd30+24];
	st.shared.u8 	[%r651+24], %rs115;
	ld.shared.u8 	%rs116, [%r651+25];
	st.global.u8 	[%rd28+25], %rs116;
	ld.global.u8 	%rs117, [%rd30+25];
	st.shared.u8 	[%r651+25], %rs117;
	ld.shared.u8 	%rs118, [%r651+26];
	st.global.u8 	[%rd28+26], %rs118;
	ld.global.u8 	%rs119, [%rd30+26];
	st.shared.u8 	[%r651+26], %rs119;
	ld.shared.u8 	%rs120, [%r651+27];
	st.global.u8 	[%rd28+27], %rs120;
	ld.global.u8 	%rs121, [%rd30+27];
	st.shared.u8 	[%r651+27], %rs121;
	ld.shared.u8 	%rs122, [%r651+28];
	st.global.u8 	[%rd28+28], %rs122;
	ld.global.u8 	%rs123, [%rd30+28];
	st.shared.u8 	[%r651+28], %rs123;
	ld.shared.u8 	%rs124, [%r651+29];
	st.global.u8 	[%rd28+29], %rs124;
	ld.global.u8 	%rs125, [%rd30+29];
	st.shared.u8 	[%r651+29], %rs125;
	ld.shared.u8 	%rs126, [%r651+30];
	st.global.u8 	[%rd28+30], %rs126;
	ld.global.u8 	%rs127, [%rd30+30];
	st.shared.u8 	[%r651+30], %rs127;
	ld.shared.u8 	%rs128, [%r651+31];
	st.global.u8 	[%rd28+31], %rs128;
	ld.global.u8 	%rs129, [%rd30+31];
	st.shared.u8 	[%r651+31], %rs129;
	add.s32 	%r829, %r829, 1;
	st.global.u32 	[PAGEFAULT], %r829;
	mul.wide.u32 	%rd31, %r828, 4;
	add.s64 	%rd33, %rd38, %rd31;
	st.global.u32 	[%rd33], %r819;
	shl.b32 	%r652, %r828, 2;
	add.s32 	%r654, %r368, %r652;
	st.shared.u32 	[%r654], %r131;
$L__BB0_158:
	setp.gt.s32 	%p170, %r129, %r7;
	@%p170 bra 	$L__BB0_9;
	bra.uni 	$L__BB0_83;
$L__BB0_159:
	add.s32 	%r834, %r833, 1;
	ld.shared.u32 	%r660, [%r251+4];
	setp.eq.s32 	%p173, %r660, %r248;
	@%p173 bra 	$L__BB0_87;
	add.s32 	%r834, %r833, 2;
	ld.shared.u32 	%r661, [%r251+8];
	setp.eq.s32 	%p174, %r661, %r248;
	@%p174 bra 	$L__BB0_87;
	add.s32 	%r834, %r833, 3;
	ld.shared.u32 	%r662, [%r251+12];
	setp.eq.s32 	%p175, %r662, %r248;
	@%p175 bra 	$L__BB0_87;
	add.s32 	%r834, %r833, 4;
	ld.shared.u32 	%r663, [%r251+16];
	setp.eq.s32 	%p176, %r663, %r248;
	@%p176 bra 	$L__BB0_87;
	add.s32 	%r834, %r833, 5;
	ld.shared.u32 	%r664, [%r251+20];
	setp.eq.s32 	%p177, %r664, %r248;
	@%p177 bra 	$L__BB0_87;
	add.s32 	%r834, %r833, 6;
	ld.shared.u32 	%r665, [%r251+24];
	setp.eq.s32 	%p178, %r665, %r248;
	@%p178 bra 	$L__BB0_87;
	add.s32 	%r834, %r833, 7;
	ld.shared.u32 	%r666, [%r251+28];
	setp.eq.s32 	%p179, %r666, %r248;
	@%p179 bra 	$L__BB0_87;
	add.s32 	%r834, %r833, 8;
	ld.shared.u32 	%r667, [%r251+32];
	setp.eq.s32 	%p180, %r667, %r248;
	@%p180 bra 	$L__BB0_87;
	add.s32 	%r834, %r833, 9;
	ld.shared.u32 	%r668, [%r251+36];
	setp.eq.s32 	%p181, %r668, %r248;
	@%p181 bra 	$L__BB0_87;
	add.s32 	%r834, %r833, 10;
	ld.shared.u32 	%r669, [%r251+40];
	setp.eq.s32 	%p182, %r669, %r248;
	@%p182 bra 	$L__BB0_87;
	add.s32 	%r834, %r833, 11;
	ld.shared.u32 	%r670, [%r251+44];
	setp.eq.s32 	%p183, %r670, %r248;
	@%p183 bra 	$L__BB0_87;
	add.s32 	%r834, %r833, 12;
	ld.shared.u32 	%r671, [%r251+48];
	setp.eq.s32 	%p184, %r671, %r248;
	@%p184 bra 	$L__BB0_87;
	add.s32 	%r834, %r833, 13;
	ld.shared.u32 	%r672, [%r251+52];
	setp.eq.s32 	%p185, %r672, %r248;
	@%p185 bra 	$L__BB0_87;
	add.s32 	%r834, %r833, 14;
	ld.shared.u32 	%r673, [%r251+56];
	setp.eq.s32 	%p186, %r673, %r248;
	@%p186 bra 	$L__BB0_87;
	add.s32 	%r834, %r833, 15;
	ld.shared.u32 	%r674, [%r251+60];
	setp.eq.s32 	%p187, %r674, %r248;
	@%p187 bra 	$L__BB0_87;
	add.s32 	%r834, %r833, 16;
	ld.shared.u32 	%r675, [%r251+64];
	setp.eq.s32 	%p188, %r675, %r248;
	@%p188 bra 	$L__BB0_87;
	add.s32 	%r834, %r833, 17;
	ld.shared.u32 	%r676, [%r251+68];
	setp.eq.s32 	%p189, %r676, %r248;
	@%p189 bra 	$L__BB0_87;
	add.s32 	%r834, %r833, 18;
	ld.shared.u32 	%r677, [%r251+72];
	setp.eq.s32 	%p190, %r677, %r248;
	@%p190 bra 	$L__BB0_87;
	add.s32 	%r834, %r833, 19;
	ld.shared.u32 	%r678, [%r251+76];
	setp.eq.s32 	%p191, %r678, %r248;
	@%p191 bra 	$L__BB0_87;
	add.s32 	%r834, %r833, 20;
	ld.shared.u32 	%r679, [%r251+80];
	setp.eq.s32 	%p192, %r679, %r248;
	@%p192 bra 	$L__BB0_87;
	add.s32 	%r834, %r833, 21;
	ld.shared.u32 	%r680, [%r251+84];
	setp.eq.s32 	%p193, %r680, %r248;
	@%p193 bra 	$L__BB0_87;
	add.s32 	%r834, %r833, 22;
	ld.shared.u32 	%r681, [%r251+88];
	setp.eq.s32 	%p194, %r681, %r248;
	@%p194 bra 	$L__BB0_87;
	add.s32 	%r834, %r833, 23;
	ld.shared.u32 	%r682, [%r251+92];
	setp.eq.s32 	%p195, %r682, %r248;
	@%p195 bra 	$L__BB0_87;
	add.s32 	%r834, %r833, 24;
	ld.shared.u32 	%r683, [%r251+96];
	setp.eq.s32 	%p196, %r683, %r248;
	@%p196 bra 	$L__BB0_87;
	add.s32 	%r834, %r833, 25;
	ld.shared.u32 	%r684, [%r251+100];
	setp.eq.s32 	%p197, %r684, %r248;
	@%p197 bra 	$L__BB0_87;
	add.s32 	%r834, %r833, 26;
	ld.shared.u32 	%r685, [%r251+104];
	setp.eq.s32 	%p198, %r685, %r248;
	@%p198 bra 	$L__BB0_87;
	add.s32 	%r834, %r833, 27;
	ld.shared.u32 	%r686, [%r251+108];
	setp.eq.s32 	%p199, %r686, %r248;
	@%p199 bra 	$L__BB0_87;
	add.s32 	%r834, %r833, 28;
	ld.shared.u32 	%r687, [%r251+112];
	setp.eq.s32 	%p200, %r687, %r248;
	@%p200 bra 	$L__BB0_87;
	add.s32 	%r834, %r833, 29;
	ld.shared.u32 	%r688, [%r251+116];
	setp.eq.s32 	%p201, %r688, %r248;
	@%p201 bra 	$L__BB0_87;
	add.s32 	%r834, %r833, 30;
	ld.shared.u32 	%r689, [%r251+120];
	setp.eq.s32 	%p202, %r689, %r248;
	@%p202 bra 	$L__BB0_87;
	add.s32 	%r834, %r833, 31;
	ld.shared.u32 	%r690, [%r251+124];
	setp.eq.s32 	%p203, %r690, %r248;
	@%p203 bra 	$L__BB0_87;
	add.s32 	%r833, %r833, 32;
	setp.ne.s32 	%p204, %r833, 1024;
	@%p204 bra 	$L__BB0_86;
	mov.b32 	%r835, 0;
$L__BB0_192:
	shl.b32 	%r692, %r835, 2;
	add.s32 	%r286, %r368, %r692;
	ld.shared.u32 	%r694, [%r286];
	setp.ne.s32 	%p205, %r694, -1;
	mov.u32 	%r834, %r835;
	mov.u32 	%r837, %r286;
	@%p205 bra 	$L__BB0_194;
$L__BB0_193:
	add.s32 	%r829, %r829, 1;
	st.global.u32 	[PAGEFAULT], %r829;
	mul.wide.u32 	%rd50, %r834, 4;
	add.s64 	%rd52, %rd38, %rd50;
	st.global.u32 	[%rd52], %r819;
	st.shared.u32 	[%r837], %r248;
	bra.uni 	$L__BB0_229;
$L__BB0_194:
	add.s32 	%r834, %r835, 1;
	add.s32 	%r837, %r286, 4;
	ld.shared.u32 	%r695, [%r286+4];
	setp.eq.s32 	%p206, %r695, -1;
	@%p206 bra 	$L__BB0_193;
	add.s32 	%r834, %r835, 2;
	add.s32 	%r837, %r286, 8;
	ld.shared.u32 	%r696, [%r286+8];
	setp.eq.s32 	%p207, %r696, -1;
	@%p207 bra 	$L__BB0_193;
	add.s32 	%r834, %r835, 3;
	add.s32 	%r837, %r286, 12;
	ld.shared.u32 	%r697, [%r286+12];
	setp.eq.s32 	%p208, %r697, -1;
	@%p208 bra 	$L__BB0_193;
	add.s32 	%r834, %r835, 4;
	add.s32 	%r837, %r286, 16;
	ld.shared.u32 	%r698, [%r286+16];
	setp.eq.s32 	%p209, %r698, -1;
	@%p209 bra 	$L__BB0_193;
	add.s32 	%r834, %r835, 5;
	add.s32 	%r837, %r286, 20;
	ld.shared.u32 	%r699, [%r286+20];
	setp.eq.s32 	%p210, %r699, -1;
	@%p210 bra 	$L__BB0_193;
	add.s32 	%r834, %r835, 6;
	add.s32 	%r837, %r286, 24;
	ld.shared.u32 	%r700, [%r286+24];
	setp.eq.s32 	%p211, %r700, -1;
	@%p211 bra 	$L__BB0_193;
	add.s32 	%r834, %r835, 7;
	add.s32 	%r837, %r286, 28;
	ld.shared.u32 	%r701, [%r286+28];
	setp.eq.s32 	%p212, %r701, -1;
	@%p212 bra 	$L__BB0_193;
	add.s32 	%r834, %r835, 8;
	add.s32 	%r837, %r286, 32;
	ld.shared.u32 	%r702, [%r286+32];
	setp.eq.s32 	%p213, %r702, -1;
	@%p213 bra 	$L__BB0_193;
	add.s32 	%r834, %r835, 9;
	add.s32 	%r837, %r286, 36;
	ld.shared.u32 	%r703, [%r286+36];
	setp.eq.s32 	%p214, %r703, -1;
	@%p214 bra 	$L__BB0_193;
	add.s32 	%r834, %r835, 10;
	add.s32 	%r837, %r286, 40;
	ld.shared.u32 	%r704, [%r286+40];
	setp.eq.s32 	%p215, %r704, -1;
	@%p215 bra 	$L__BB0_193;
	add.s32 	%r834, %r835, 11;
	add.s32 	%r837, %r286, 44;
	ld.shared.u32 	%r705, [%r286+44];
	setp.eq.s32 	%p216, %r705, -1;
	@%p216 bra 	$L__BB0_193;
	add.s32 	%r834, %r835, 12;
	add.s32 	%r837, %r286, 48;
	ld.shared.u32 	%r706, [%r286+48];
	setp.eq.s32 	%p217, %r706, -1;
	@%p217 bra 	$L__BB0_193;
	add.s32 	%r834, %r835, 13;
	add.s32 	%r837, %r286, 52;
	ld.shared.u32 	%r707, [%r286+52];
	setp.eq.s32 	%p218, %r707, -1;
	@%p218 bra 	$L__BB0_193;
	add.s32 	%r834, %r835, 14;
	add.s32 	%r837, %r286, 56;
	ld.shared.u32 	%r708, [%r286+56];
	setp.eq.s32 	%p219, %r708, -1;
	@%p219 bra 	$L__BB0_193;
	add.s32 	%r834, %r835, 15;
	add.s32 	%r837, %r286, 60;
	ld.shared.u32 	%r709, [%r286+60];
	setp.eq.s32 	%p220, %r709, -1;
	@%p220 bra 	$L__BB0_193;
	add.s32 	%r834, %r835, 16;
	add.s32 	%r837, %r286, 64;
	ld.shared.u32 	%r710, [%r286+64];
	setp.eq.s32 	%p221, %r710, -1;
	@%p221 bra 	$L__BB0_193;
	add.s32 	%r834, %r835, 17;
	add.s32 	%r837, %r286, 68;
	ld.shared.u32 	%r711, [%r286+68];
	setp.eq.s32 	%p222, %r711, -1;
	@%p222 bra 	$L__BB0_193;
	add.s32 	%r834, %r835, 18;
	add.s32 	%r837, %r286, 72;
	ld.shared.u32 	%r712, [%r286+72];
	setp.eq.s32 	%p223, %r712, -1;
	@%p223 bra 	$L__BB0_193;
	add.s32 	%r834, %r835, 19;
	add.s32 	%r837, %r286, 76;
	ld.shared.u32 	%r713, [%r286+76];
	setp.eq.s32 	%p224, %r713, -1;
	@%p224 bra 	$L__BB0_193;
	add.s32 	%r834, %r835, 20;
	add.s32 	%r837, %r286, 80;
	ld.shared.u32 	%r714, [%r286+80];
	setp.eq.s32 	%p225, %r714, -1;
	@%p225 bra 	$L__BB0_193;
	add.s32 	%r834, %r835, 21;
	add.s32 	%r837, %r286, 84;
	ld.shared.u32 	%r715, [%r286+84];
	setp.eq.s32 	%p226, %r715, -1;
	@%p226 bra 	$L__BB0_193;
	add.s32 	%r834, %r835, 22;
	add.s32 	%r837, %r286, 88;
	ld.shared.u32 	%r716, [%r286+88];
	setp.eq.s32 	%p227, %r716, -1;
	@%p227 bra 	$L__BB0_193;
	add.s32 	%r834, %r835, 23;
	add.s32 	%r837, %r286, 92;
	ld.shared.u32 	%r717, [%r286+92];
	setp.eq.s32 	%p228, %r717, -1;
	@%p228 bra 	$L__BB0_193;
	add.s32 	%r834, %r835, 24;
	add.s32 	%r837, %r286, 96;
	ld.shared.u32 	%r718, [%r286+96];
	setp.eq.s32 	%p229, %r718, -1;
	@%p229 bra 	$L__BB0_193;
	add.s32 	%r834, %r835, 25;
	add.s32 	%r837, %r286, 100;
	ld.shared.u32 	%r719, [%r286+100];
	setp.eq.s32 	%p230, %r719, -1;
	@%p230 bra 	$L__BB0_193;
	add.s32 	%r834, %r835, 26;
	add.s32 	%r837, %r286, 104;
	ld.shared.u32 	%r720, [%r286+104];
	setp.eq.s32 	%p231, %r720, -1;
	@%p231 bra 	$L__BB0_193;
	add.s32 	%r834, %r835, 27;
	add.s32 	%r837, %r286, 108;
	ld.shared.u32 	%r721, [%r286+108];
	setp.eq.s32 	%p232, %r721, -1;
	@%p232 bra 	$L__BB0_193;
	add.s32 	%r834, %r835, 28;
	add.s32 	%r837, %r286, 112;
	ld.shared.u32 	%r722, [%r286+112];
	setp.eq.s32 	%p233, %r722, -1;
	@%p233 bra 	$L__BB0_193;
	add.s32 	%r834, %r835, 29;
	add.s32 	%r837, %r286, 116;
	ld.shared.u32 	%r723, [%r286+116];
	setp.eq.s32 	%p234, %r723, -1;
	@%p234 bra 	$L__BB0_193;
	add.s32 	%r834, %r835, 30;
	add.s32 	%r837, %r286, 120;
	ld.shared.u32 	%r724, [%r286+120];
	setp.eq.s32 	%p235, %r724, -1;
	@%p235 bra 	$L__BB0_193;
	add.s32 	%r834, %r835, 31;
	add.s32 	%r837, %r286, 124;
	ld.shared.u32 	%r725, [%r286+124];
	setp.eq.s32 	%p236, %r725, -1;
	@%p236 bra 	$L__BB0_193;
	add.s32 	%r835, %r835, 32;
	setp.ne.s32 	%p237, %r835, 1024;
	@%p237 bra 	$L__BB0_192;
	mov.b32 	%r838, 0;
	ld.global.u32 	%r839, [counter];
	mov.u64 	%rd63, %rd40;
	mov.u32 	%r834, %r838;
$L__BB0_227:
	ld.global.u32 	%r727, [%rd63+-32];
	setp.lt.u32 	%p238, %r727, %r839;
	selp.b32 	%r728, %r838, %r834, %p238;
	min.u32 	%r729, %r727, %r839;
	ld.global.u32 	%r730, [%rd63+-28];
	setp.lt.u32 	%p239, %r730, %r729;
	add.s32 	%r731, %r838, 1;
	selp.b32 	%r732, %r731, %r728, %p239;
	min.u32 	%r733, %r730, %r729;
	ld.global.u32 	%r734, [%rd63+-24];
	setp.lt.u32 	%p240, %r734, %r733;
	add.s32 	%r735, %r838, 2;
	selp.b32 	%r736, %r735, %r732, %p240;
	min.u32 	%r737, %r734, %r733;
	ld.global.u32 	%r738, [%rd63+-20];
	setp.lt.u32 	%p241, %r738, %r737;
	add.s32 	%r739, %r838, 3;
	selp.b32 	%r740, %r739, %r736, %p241;
	min.u32 	%r741, %r738, %r737;
	ld.global.u32 	%r742, [%rd63+-16];
	setp.lt.u32 	%p242, %r742, %r741;
	add.s32 	%r743, %r838, 4;
	selp.b32 	%r744, %r743, %r740, %p242;
	min.u32 	%r745, %r742, %r741;
	ld.global.u32 	%r746, [%rd63+-12];
	setp.lt.u32 	%p243, %r746, %r745;
	add.s32 	%r747, %r838, 5;
	selp.b32 	%r748, %r747, %r744, %p243;
	min.u32 	%r749, %r746, %r745;
	ld.global.u32 	%r750, [%rd63+-8];
	setp.lt.u32 	%p244, %r750, %r749;
	add.s32 	%r751, %r838, 6;
	selp.b32 	%r752, %r751, %r748, %p244;
	min.u32 	%r753, %r750, %r749;
	ld.global.u32 	%r754, [%rd63+-4];
	setp.lt.u32 	%p245, %r754, %r753;
	add.s32 	%r755, %r838, 7;
	selp.b32 	%r756, %r755, %r752, %p245;
	min.u32 	%r757, %r754, %r753;
	ld.global.u32 	%r758, [%rd63];
	setp.lt.u32 	%p246, %r758, %r757;
	add.s32 	%r759, %r838, 8;
	selp.b32 	%r760, %r759, %r756, %p246;
	min.u32 	%r761, %r758, %r757;
	ld.global.u32 	%r762, [%rd63+4];
	setp.lt.u32 	%p247, %r762, %r761;
	add.s32 	%r763, %r838, 9;
	selp.b32 	%r764, %r763, %r760, %p247;
	min.u32 	%r765, %r762, %r761;
	ld.global.u32 	%r766, [%rd63+8];
	setp.lt.u32 	%p248, %r766, %r765;
	add.s32 	%r767, %r838, 10;
	selp.b32 	%r768, %r767, %r764, %p248;
	min.u32 	%r769, %r766, %r765;
	ld.global.u32 	%r770, [%rd63+12];
	setp.lt.u32 	%p249, %r770, %r769;
	add.s32 	%r771, %r838, 11;
	selp.b32 	%r772, %r771, %r768, %p249;
	min.u32 	%r773, %r770, %r769;
	ld.global.u32 	%r774, [%rd63+16];
	setp.lt.u32 	%p250, %r774, %r773;
	add.s32 	%r775, %r838, 12;
	selp.b32 	%r776, %r775, %r772, %p250;
	min.u32 	%r777, %r774, %r773;
	ld.global.u32 	%r778, [%rd63+20];
	setp.lt.u32 	%p251, %r778, %r777;
	add.s32 	%r779, %r838, 13;
	selp.b32 	%r780, %r779, %r776, %p251;
	min.u32 	%r781, %r778, %r777;
	ld.global.u32 	%r782, [%rd63+24];
	setp.lt.u32 	%p252, %r782, %r781;
	add.s32 	%r783, %r838, 14;
	selp.b32 	%r784, %r783, %r780, %p252;
	min.u32 	%r785, %r782, %r781;
	ld.global.u32 	%r786, [%rd63+28];
	setp.lt.u32 	%p253, %r786, %r785;
	add.s32 	%r787, %r838, 15;
	selp.b32 	%r834, %r787, %r784, %p253;
	min.u32 	%r839, %r786, %r785;
	add.s64 	%rd63, %rd63, 64;
	add.s32 	%r838, %r838, 16;
	setp.ne.s32 	%p254, %r838, 1024;
	@%p254 bra 	$L__BB0_227;
	and.b32  	%r788, %r832, 2147483616;
	shl.b32 	%r789, %r834, 5;
	mov.u32 	%r790, _ZZ8mykerneliE4data;
	add.s32 	%r791, %r790, %r789;
	ld.shared.u8 	%rs130, [%r791];
	cvt.u64.u32 	%rd42, %r788;
	add.s64 	%rd44, %rd27, %rd42;
	st.global.u8 	[%rd44], %rs130;
	add.s64 	%rd46, %rd29, %rd42;
	ld.global.u8 	%rs131, [%rd46];
	st.shared.u8 	[%r791], %rs131;
	ld.shared.u8 	%rs132, [%r791+1];
	st.global.u8 	[%rd44+1], %rs132;
	ld.global.u8 	%rs133, [%rd46+1];
	st.shared.u8 	[%r791+1], %rs133;
	ld.shared.u8 	%rs134, [%r791+2];
	st.global.u8 	[%rd44+2], %rs134;
	ld.global.u8 	%rs135, [%rd46+2];
	st.shared.u8 	[%r791+2], %rs135;
	ld.shared.u8 	%rs136, [%r791+3];
	st.global.u8 	[%rd44+3], %rs136;
	ld.global.u8 	%rs137, [%rd46+3];
	st.shared.u8 	[%r791+3], %rs137;
	ld.shared.u8 	%rs138, [%r791+4];
	st.global.u8 	[%rd44+4], %rs138;
	ld.global.u8 	%rs139, [%rd46+4];
	st.shared.u8 	[%r791+4], %rs139;
	ld.shared.u8 	%rs140, [%r791+5];
	st.global.u8 	[%rd44+5], %rs140;
	ld.global.u8 	%rs141, [%rd46+5];
	st.shared.u8 	[%r791+5], %rs141;
	ld.shared.u8 	%rs142, [%r791+6];
	st.global.u8 	[%rd44+6], %rs142;
	ld.global.u8 	%rs143, [%rd46+6];
	st.shared.u8 	[%r791+6], %rs143;
	ld.shared.u8 	%rs144, [%r791+7];
	st.global.u8 	[%rd44+7], %rs144;
	ld.global.u8 	%rs145, [%rd46+7];
	st.shared.u8 	[%r791+7], %rs145;
	ld.shared.u8 	%rs146, [%r791+8];
	st.global.u8 	[%rd44+8], %rs146;
	ld.global.u8 	%rs147, [%rd46+8];
	st.shared.u8 	[%r791+8], %rs147;
	ld.shared.u8 	%rs148, [%r791+9];
	st.global.u8 	[%rd44+9], %rs148;
	ld.global.u8 	%rs149, [%rd46+9];
	st.shared.u8 	[%r791+9], %rs149;
	ld.shared.u8 	%rs150, [%r791+10];
	st.global.u8 	[%rd44+10], %rs150;
	ld.global.u8 	%rs151, [%rd46+10];
	st.shared.u8 	[%r791+10], %rs151;
	ld.shared.u8 	%rs152, [%r791+11];
	st.global.u8 	[%rd44+11], %rs152;
	ld.global.u8 	%rs153, [%rd46+11];
	st.shared.u8 	[%r791+11], %rs153;
	ld.shared.u8 	%rs154, [%r791+12];
	st.global.u8 	[%rd44+12], %rs154;
	ld.global.u8 	%rs155, [%rd46+12];
	st.shared.u8 	[%r791+12], %rs155;
	ld.shared.u8 	%rs156, [%r791+13];
	st.global.u8 	[%rd44+13], %rs156;
	ld.global.u8 	%rs157, [%rd46+13];
	st.shared.u8 	[%r791+13], %rs157;
	ld.shared.u8 	%rs158, [%r791+14];
	st.global.u8 	[%rd44+14], %rs158;
	ld.global.u8 	%rs159, [%rd46+14];
	st.shared.u8 	[%r791+14], %rs159;
	ld.shared.u8 	%rs160, [%r791+15];
	st.global.u8 	[%rd44+15], %rs160;
	ld.global.u8 	%rs161, [%rd46+15];
	st.shared.u8 	[%r791+15], %rs161;
	ld.shared.u8 	%rs162, [%r791+16];
	st.global.u8 	[%rd44+16], %rs162;
	ld.global.u8 	%rs163, [%rd46+16];
	st.shared.u8 	[%r791+16], %rs163;
	ld.shared.u8 	%rs164, [%r791+17];
	st.global.u8 	[%rd44+17], %rs164;
	ld.global.u8 	%rs165, [%rd46+17];
	st.shared.u8 	[%r791+17], %rs165;
	ld.shared.u8 	%rs166, [%r791+18];
	st.global.u8 	[%rd44+18], %rs166;
	ld.global.u8 	%rs167, [%rd46+18];
	st.shared.u8 	[%r791+18], %rs167;
	ld.shared.u8 	%rs168, [%r791+19];
	st.global.u8 	[%rd44+19], %rs168;
	ld.global.u8 	%rs169, [%rd46+19];
	st.shared.u8 	[%r791+19], %rs169;
	ld.shared.u8 	%rs170, [%r791+20];
	st.global.u8 	[%rd44+20], %rs170;
	ld.global.u8 	%rs171, [%rd46+20];
	st.shared.u8 	[%r791+20], %rs171;
	ld.shared.u8 	%rs172, [%r791+21];
	st.global.u8 	[%rd44+21], %rs172;
	ld.global.u8 	%rs173, [%rd46+21];
	st.shared.u8 	[%r791+21], %rs173;
	ld.shared.u8 	%rs174, [%r791+22];
	st.global.u8 	[%rd44+22], %rs174;
	ld.global.u8 	%rs175, [%rd46+22];
	st.shared.u8 	[%r791+22], %rs175;
	ld.shared.u8 	%rs176, [%r791+23];
	st.global.u8 	[%rd44+23], %rs176;
	ld.global.u8 	%rs177, [%rd46+23];
	st.shared.u8 	[%r791+23], %rs177;
	ld.shared.u8 	%rs178, [%r791+24];
	st.global.u8 	[%rd44+24], %rs178;
	ld.global.u8 	%rs179, [%rd46+24];
	st.shared.u8 	[%r791+24], %rs179;
	ld.shared.u8 	%rs180, [%r791+25];
	st.global.u8 	[%rd44+25], %rs180;
	ld.global.u8 	%rs181, [%rd46+25];
	st.shared.u8 	[%r791+25], %rs181;
	ld.shared.u8 	%rs182, [%r791+26];
	st.global.u8 	[%rd44+26], %rs182;
	ld.global.u8 	%rs183, [%rd46+26];
	st.shared.u8 	[%r791+26], %rs183;
	ld.shared.u8 	%rs184, [%r791+27];
	st.global.u8 	[%rd44+27], %rs184;
	ld.global.u8 	%rs185, [%rd46+27];
	st.shared.u8 	[%r791+27], %rs185;
	ld.shared.u8 	%rs186, [%r791+28];
	st.global.u8 	[%rd44+28], %rs186;
	ld.global.u8 	%rs187, [%rd46+28];
	st.shared.u8 	[%r791+28], %rs187;
	ld.shared.u8 	%rs188, [%r791+29];
	st.global.u8 	[%rd44+29], %rs188;
	ld.global.u8 	%rs189, [%rd46+29];
	st.shared.u8 	[%r791+29], %rs189;
	ld.shared.u8 	%rs190, [%r791+30];
	st.global.u8 	[%rd44+30], %rs190;
	ld.global.u8 	%rs191, [%rd46+30];
	st.shared.u8 	[%r791+30], %rs191;
	ld.shared.u8 	%rs192, [%r791+31];
	st.global.u8 	[%rd44+31], %rs192;
	ld.global.u8 	%rs193, [%rd46+31];
	st.shared.u8 	[%r791+31], %rs193;
	add.s32 	%r829, %r829, 1;
	st.global.u32 	[PAGEFAULT], %r829;
	mul.wide.u32 	%rd47, %r834, 4;
	add.s64 	%rd49, %rd38, %rd47;
	st.global.u32 	[%rd49], %r819;
	shl.b32 	%r792, %r834, 2;
	add.s32 	%r794, %r368, %r792;
	st.shared.u32 	[%r794], %r248;
$L__BB0_229:
	shl.b32 	%r795, %r834, 5;
	and.b32  	%r796, %r832, 31;
	or.b32  	%r797, %r795, %r796;
	mov.u32 	%r798, _ZZ8mykerneliE4data;
	add.s32 	%r799, %r798, %r797;
	ld.shared.u8 	%rs194, [%r799];
	cvt.u64.u32 	%rd56, %r832;
	add.s64 	%rd58, %rd57, %rd56;
	st.global.u8 	[%rd58], %rs194;
	add.s32 	%r832, %r832, 1;
	setp.ne.s32 	%p255, %r832, %r365;
	@%p255 bra 	$L__BB0_85;
	st.global.u32 	[t], %r819;
$L__BB0_231:
	add.u64 	%rd59, %SP, 0;
	add.u64 	%rd60, %SPL, 0;
	st.local.u32 	[%rd60], %r829;
	mov.u64 	%rd61, $str;
	cvta.global.u64 	%rd62, %rd61;
	{ // callseq 0, 0
	.param .b64 param0;
	st.param.b64 	[param0], %rd62;
	.param .b64 param1;
	st.param.b64 	[param1], %rd59;
	.param .b32 retval0;
	call.uni (retval0), 
	vprintf, 
	(
	param0, 
	param1
	);
	ld.param.b32 	%r800, [retval0];
	} // callseq 0
	ret;

}


// ===== COMPILED SASS (sm_100) =====

	.target	sm_100

	.elftype	@"ET_EXEC"


//--------------------- .note.nv.tkinfo           --------------------------
	.section	.note.nv.tkinfo,"",@"SHT_NOTE"
	.sectionflags	@"SHF_NOTE_NV_TKINFO"
	.tkinfo
        /*0018*/ 	.word	0x00000002
        /*0030*/ 	.string	""
        /*0030*/ 	.string	"ptxas"
        /*0030*/ 	.string	"Cuda compilation tools, release 13.0, V13.0.88"
        /*0030*/ 	.string	"Build cuda_13.0.r13.0/compiler.36424714_0"
        /*0030*/ 	.string	"-arch sm_100 -m 64 "



//--------------------- .note.nv.cuinfo           --------------------------
	.section	.note.nv.cuinfo,"",@"SHT_NOTE"
	.sectionflags	@"SHF_NOTE_NV_CUINFO"
        /*0018*/ 	.short	0x0002
        /*001a*/ 	.short	0x0064
        /*001c*/ 	.short	0x0082
	.zero		2


//--------------------- .nv.info                  --------------------------
	.section	.nv.info,"",@"SHT_CUDA_INFO"
	.align	4


	//----- nvinfo : EIATTR_REGCOUNT
	.align		4
        /*0000*/ 	.byte	0x04, 0x2f
        /*0002*/ 	.short	(.L_9 - .L_8)
	.align		4
.L_8:
        /*0004*/ 	.word	index@(_Z8mykerneli)
        /*0008*/ 	.word	0x00000020


	//----- nvinfo : EIATTR_FRAME_SIZE
	.align		4
.L_9:
        /*000c*/ 	.byte	0x04, 0x11
        /*000e*/ 	.short	(.L_11 - .L_10)
	.align		4
.L_10:
        /*0010*/ 	.word	index@(_Z8mykerneli)
        /*0014*/ 	.word	0x00000008


	//----- nvinfo : EIATTR_MIN_STACK_SIZE
	.align		4
.L_11:
        /*0018*/ 	.byte	0x04, 0x12
        /*001a*/ 	.short	(.L_13 - .L_12)
	.align		4
.L_12:
        /*001c*/ 	.word	index@(_Z8mykerneli)
        /*0020*/ 	.word	0x00000008
.L_13:


//--------------------- .nv.compat                --------------------------
	.section	.nv.compat,"",@"SHT_CUDA_COMPAT_INFO"
	.align	4
        /*0000*/ 	.byte	0x02, 0x09, 0x00, 0x00, 0x02, 0x02, 0x01, 0x00, 0x02, 0x05, 0x05, 0x00, 0x03, 0x07, 0x01, 0x01
        /*0010*/ 	.byte	0x02, 0x03, 0x00, 0x00, 0x02, 0x06, 0x01, 0x00, 0x04, 0x0b, 0x08, 0x00, 0x09, 0x00, 0x00, 0x00
        /*0020*/ 	.byte	0x00, 0x00, 0x00, 0x00


//--------------------- .nv.info._Z8mykerneli     --------------------------
	.section	.nv.info._Z8mykerneli,"",@"SHT_CUDA_INFO"
	.sectionflags	@""
	.align	4


	//----- nvinfo : EIATTR_CUDA_API_VERSION
	.align		4
        /*0000*/ 	.byte	0x04, 0x37
        /*0002*/ 	.short	(.L_15 - .L_14)
.L_14:
        /*0004*/ 	.word	0x00000082


	//----- nvinfo : EIATTR_KPARAM_INFO
	.align		4
.L_15:
        /*0008*/ 	.byte	0x04, 0x17
        /*000a*/ 	.short	(.L_17 - .L_16)
.L_16:
        /*000c*/ 	.word	0x00000000
        /*0010*/ 	.short	0x0000
        /*0012*/ 	.short	0x0000
        /*0014*/ 	.byte	0x00, 0xf0, 0x11, 0x00


	//----- nvinfo : EIATTR_SPARSE_MMA_MASK
	.align		4
.L_17:
        /*0018*/ 	.byte	0x03, 0x50
        /*001a*/ 	.short	0x0000


	//----- nvinfo : EIATTR_MAXREG_COUNT
	.align		4
        /*001c*/ 	.byte	0x03, 0x1b
        /*001e*/ 	.short	0x00ff


	//----- nvinfo : EIATTR_EXTERNS
	.align		4
        /*0020*/ 	.byte	0x04, 0x0f
        /*0022*/ 	.short	(.L_19 - .L_18)


	//   ....[0]....
	.align		4
.L_18:
        /*0024*/ 	.word	index@(vprintf)


	//----- nvinfo : EIATTR_MERCURY_ISA_VERSION
	.align		4
.L_19:
        /*0028*/ 	.byte	0x03, 0x5f
        /*002a*/ 	.short	0x0101


	//----- nvinfo : EIATTR_VRC_CTA_INIT_COUNT
	.align		4
        /*002c*/ 	.byte	0x02, 0x4a
	.zero		1
	.zero		1


	//----- nvinfo : EIATTR_SYSCALL_OFFSETS
	.align		4
        /*0030*/ 	.byte	0x04, 0x46
        /*0032*/ 	.short	(.L_21 - .L_20)


	//   ....[0]....
.L_20:
        /*0034*/ 	.word	0x000073b0


	//----- nvinfo : EIATTR_EXIT_INSTR_OFFSETS
	.align		4
.L_21:
        /*0038*/ 	.byte	0x04, 0x1c
        /*003a*/ 	.short	(.L_23 - .L_22)


	//   ....[0]....
.L_22:
        /*003c*/ 	.word	0x000073c0


	//----- nvinfo : EIATTR_CBANK_PARAM_SIZE
	.align		4
.L_23:
        /*0040*/ 	.byte	0x03, 0x19
        /*0042*/ 	.short	0x0004


	//----- nvinfo : EIATTR_PARAM_CBANK
	.align		4
        /*0044*/ 	.byte	0x04, 0x0a
        /*0046*/ 	.short	(.L_25 - .L_24)
	.align		4
.L_24:
        /*0048*/ 	.word	index@(.nv.constant0._Z8mykerneli)
        /*004c*/ 	.short	0x0380
        /*004e*/ 	.short	0x0004


	//----- nvinfo : EIATTR_SW_WAR
	.align		4
.L_25:
        /*0050*/ 	.byte	0x04, 0x36
        /*0052*/ 	.short	(.L_27 - .L_26)
.L_26:
        /*0054*/ 	.word	0x00000008
.L_27:


//--------------------- .nv.callgraph             --------------------------
	.section	.nv.callgraph,"",@"SHT_CUDA_CALLGRAPH"
	.align	4
	.sectionentsize	8
	.align		4
        /*0000*/ 	.word	0x00000000
	.align		4
        /*0004*/ 	.word	0xffffffff
	.align		4
        /*0008*/ 	.word	index@(_Z8mykerneli)
	.align		4
        /*000c*/ 	.word	index@(vprintf)
	.align		4
        /*0010*/ 	.word	0x00000000
	.align		4
        /*0014*/ 	.word	0xfffffffe
	.align		4
        /*0018*/ 	.word	0x00000000
	.align		4
        /*001c*/ 	.word	0xfffffffd
	.align		4
        /*0020*/ 	.word	0x00000000
	.align		4
        /*0024*/ 	.word	0xfffffffc


//--------------------- .nv.constant4             --------------------------
	.section	.nv.constant4,"a",@progbits
	.align	8
	.align		8
.nv.constant4:
        /*0000*/ 	.dword	vprintf
	.align		8
        /*0008*/ 	.dword	t
	.align		8
        /*0010*/ 	.dword	PAGE_ENTRIES
	.align		8
        /*0018*/ 	.dword	PAGEFAULT
	.align		8
        /*0020*/ 	.dword	storage
	.align		8
        /*0028*/ 	.dword	results
	.align		8
        /*0030*/ 	.dword	input
	.align		8
        /*0038*/ 	.dword	counter
	.align		8
        /*0040*/ 	.dword	$str


//--------------------- .text._Z8mykerneli        --------------------------
	.section	.text._Z8mykerneli,"ax",@progbits
	.align	128
        .global         _Z8mykerneli
        .type           _Z8mykerneli,@function
        .size           _Z8mykerneli,(.L_x_25 - _Z8mykerneli)
        .other          _Z8mykerneli,@"STO_CUDA_ENTRY STV_DEFAULT"
_Z8mykerneli:
.text._Z8mykerneli:
[----:B------:R-:W0:Y:S08]  /*0000*/  LDC R1, c[0x0][0x37c] ;  /* 0x0000df00ff017b82 */ /* 0x000e300000000800 */
[----:B------:R-:W1:Y:S01]  /*0010*/  S2UR UR6, SR_CgaCtaId ;  /* 0x00000000000679c3 */ /* 0x000e620000008800 */
[----:B------:R-:W2:Y:S01]  /*0020*/  LDCU.64 UR10, c[0x0][0x358] ;  /* 0x00006b00ff0a77ac */ /* 0x000ea20008000a00 */
[----:B------:R-:W-:-:S02]  /*0030*/  IMAD.MOV.U32 R8, RZ, RZ, -0x1 ;  /* 0xffffffffff087424 */ /* 0x000fc400078e00ff */
[----:B------:R-:W-:Y:S01]  /*0040*/  IMAD.MOV.U32 R9, RZ, RZ, -0x1 ;  /* 0xffffffffff097424 */ /* 0x000fe200078e00ff */
[----:B------:R-:W-:Y:S01]  /*0050*/  UMOV UR4, 0x400 ;  /* 0x0000040000047882 */ /* 0x000fe20000000000 */
[----:B------:R-:W-:Y:S01]  /*0060*/  IMAD.MOV.U32 R10, RZ, RZ, -0x1 ;  /* 0xffffffffff0a7424 */ /* 0x000fe200078e00ff */
[----:B------:R-:W3:Y:S01]  /*0070*/  LDCU UR7, c[0x0][0x380] ;  /* 0x00007000ff0777ac */ /* 0x000ee20008000800 */
[----:B------:R-:W2:Y:S01]  /*0080*/  LDC.64 R4, c[0x4][0x8] ;  /* 0x01000200ff047b82 */ /* 0x000ea20000000a00 */
[----:B------:R-:W-:Y:S02]  /*0090*/  IMAD.MOV.U32 R11, RZ, RZ, -0x1 ;  /* 0xffffffffff0b7424 */ /* 0x000fe400078e00ff */
[----:B0-----:R-:W-:-:S05]  /*00a0*/  VIADD R1, R1, 0xfffffff8 ;  /* 0xfffffff801017836 */ /* 0x001fca0000000000 */
[----:B------:R-:W0:Y:S01]  /*00b0*/  LDC.64 R12, c[0x4][0x18] ;  /* 0x01000600ff0c7b82 */ /* 0x000e220000000a00 */
[----:B-1----:R-:W-:-:S09]  /*00c0*/  ULEA UR5, UR6, UR4, 0x18 ;  /* 0x0000000406057291 */ /* 0x002fd2000f8ec0ff */
[----:B------:R1:W-:Y:S04]  /*00d0*/  STS.128 [UR5+0x8000], R8 ;  /* 0x00800008ff007988 */ /* 0x0003e80008000c05 */
        /* <DEDUP_REMOVED lines=200> */
[----:B--2---:R1:W5:Y:S04]  /*0d60*/  LDG.E R4, desc[UR10][R4.64] ;  /* 0x0000000a04047981 */ /* 0x004368000c1e1900 */
[----:B0-----:R1:W5:Y:S01]  /*0d70*/  LDG.E R12, desc[UR10][R12.64] ;  /* 0x0000000a0c0c7981 */ /* 0x001362000c1e1900 */
[----:B------:R-:W0:Y:S03]  /*0d80*/  LDCU UR8, c[0x0][0x2f8] ;  /* 0x00005f00ff0877ac */ /* 0x000e260008000800 */
[----:B------:R1:W-:Y:S01]  /*0d90*/  STS.128 [UR5+0x8c90], R8 ;  /* 0x008c9008ff007988 */ /* 0x0003e20008000c05 */
[----:B------:R-:W2:Y:S03]  /*0da0*/  LDCU UR9, c[0x0][0x2fc] ;  /* 0x00005f80ff0977ac */ /* 0x000ea60008000800 */
[----:B------:R1:W-:Y:S01]  /*0db0*/  STS.128 [UR5+0x8ca0], R8 ;  /* 0x008ca008ff007988 */ /* 0x0003e20008000c05 */
[----:B---3--:R-:W-:-:S03]  /*0dc0*/  UISETP.GE.AND UP0, UPT, UR7, 0x1, UPT ;  /* 0x000000010700788c */ /* 0x008fc6000bf06270 */
[----:B------:R1:W-:Y:S04]  /*0dd0*/  STS.128 [UR5+0x8cb0], R8 ;  /* 0x008cb008ff007988 */ /* 0x0003e80008000c05 */
[----:B------:R1:W-:Y:S01]  /*0de0*/  STS.128 [UR5+0x8cc0], R8 ;  /* 0x008cc008ff007988 */ /* 0x0003e20008000c05 */
[----:B0-----:R-:W-:-:S03]  /*0df0*/  IADD3 R6, P0, PT, R1, UR8, RZ ;  /* 0x0000000801067c10 */ /* 0x001fc6000ff1e0ff */
[----:B------:R1:W-:Y:S04]  /*0e00*/  STS.128 [UR5+0x8cd0], R8 ;  /* 0x008cd008ff007988 */ /* 0x0003e80008000c05 */
[----:B------:R1:W-:Y:S01]  /*0e10*/  STS.128 [UR5+0x8ce0], R8 ;  /* 0x008ce008ff007988 */ /* 0x0003e20008000c05 */
[----:B--2---:R-:W-:-:S03]  /*0e20*/  IMAD.X R7, RZ, RZ, UR9, P0 ;  /* 0x00000009ff077e24 */ /* 0x004fc600080e06ff */
        /* <DEDUP_REMOVED lines=48> */
[----:B------:R1:W-:Y:S01]  /*1130*/  STS.128 [UR5+0x8ff0], R8 ;  /* 0x008ff008ff007988 */ /* 0x0003e20008000c05 */
[----:B------:R-:W-:-:S04]  /*1140*/  UIADD3 UR5, UPT, UPT, UR4, 0x8000, URZ ;  /* 0x0000800004057890 */ /* 0x000fc8000fffe0ff */
[----:B------:R-:W-:Y:S01]  /*1150*/  ULEA UR5, UR6, UR5, 0x18 ;  /* 0x0000000506057291 */ /* 0x000fe2000f8ec0ff */
[----:B------:R-:W-:Y:S11]  /*1160*/  BRA.U !UP0, `(.L_x_0) ;  /* 0x0000001d08d47547 */ /* 0x000ff6000b800000 */
[----:B------:R-:W-:-:S07]  /*1170*/  IMAD.MOV.U32 R3, RZ, RZ, RZ ;  /* 0x000000ffff037224 */ /* 0x000fce00078e00ff */
.L_x_7:
[----:B------:R-:W1:Y:S02]  /*1180*/  LDCU.64 UR6, c[0x4][0x30] ;  /* 0x01000600ff0677ac */ /* 0x000e640008000a00 */
[----:B-1----:R-:W-:-:S05]  /*1190*/  IADD3 R8, P0, PT, R3, UR6, RZ ;  /* 0x0000000603087c10 */ /* 0x002fca000ff1e0ff */
[----:B------:R-:W-:-:S05]  /*11a0*/  IMAD.X R9, RZ, RZ, UR7, P0 ;  /* 0x00000007ff097e24 */ /* 0x000fca00080e06ff */
[----:B0----5:R0:W5:Y:S01]  /*11b0*/  LDG.E.U8 R2, desc[UR10][R8.64] ;  /* 0x0000000a08027981 */ /* 0x021162000c1e1100 */
[----:B------:R-:W-:Y:S01]  /*11c0*/  VIADD R4, R4, 0x1 ;  /* 0x0000000104047836 */ /* 0x000fe20000000000 */
[----:B------:R-:W-:Y:S01]  /*11d0*/  SHF.R.U32.HI R0, RZ, 0x5, R3 ;  /* 0x00000005ff007819 */ /* 0x000fe20000011603 */
[----:B------:R-:W-:-:S07]  /*11e0*/  IMAD.MOV.U32 R13, RZ, RZ, RZ ;  /* 0x000000ffff0d7224 */ /* 0x000fce00078e00ff */
.L_x_2:
[----:B------:R-:W-:Y:S01]  /*11f0*/  LEA R14, R13, UR5, 0x2 ;  /* 0x000000050d0e7c11 */ /* 0x000fe2000f8e10ff */
[----:B------:R-:W-:-:S04]  /*1200*/  IMAD.MOV.U32 R5, RZ, RZ, R13 ;  /* 0x000000ffff057224 */ /* 0x000fc800078e000d */
[----:B0-----:R-:W0:Y:S02]  /*1210*/  LDS.128 R8, [R14] ;  /* 0x000000000e087984 */ /* 0x001e240000000c00 */
[----:B0-----:R-:W-:-:S13]  /*1220*/  ISETP.NE.AND P0, PT, R8, R0, PT ;  /* 0x000000000800720c */ /* 0x001fda0003f05270 */
[----:B------:R-:W-:Y:S05]  /*1230*/  @!P0 BRA `(.L_x_1) ;  /* 0x0000001c00608947 */ /* 0x000fea0003800000 */
[----:B------:R-:W-:Y:S01]  /*1240*/  ISETP.NE.AND P0, PT, R9, R0, PT ;  /* 0x000000000900720c */ /* 0x000fe20003f05270 */
[----:B------:R-:W-:-:S12]  /*1250*/  VIADD R5, R13, 0x1 ;  /* 0x000000010d057836 */ /* 0x000fd80000000000 */
[----:B------:R-:W-:Y:S05]  /*1260*/  @!P0 BRA `(.L_x_1) ;  /* 0x0000001c00548947 */ /* 0x000fea0003800000 */
[----:B------:R-:W-:Y:S01]  /*1270*/  ISETP.NE.AND P0, PT, R10, R0, PT ;  /* 0x000000000a00720c */ /* 0x000fe20003f05270 */
[----:B------:R-:W-:-:S12]  /*1280*/  VIADD R5, R13, 0x2 ;  /* 0x000000020d057836 */ /* 0x000fd80000000000 */
[----:B------:R-:W-:Y:S05]  /*1290*/  @!P0 BRA `(.L_x_1) ;  /* 0x0000001c00488947 */ /* 0x000fea0003800000 */
[----:B------:R-:W-:Y:S01]  /*12a0*/  ISETP.NE.AND P0, PT, R11, R0, PT ;  /* 0x000000000b00720c */ /* 0x000fe20003f05270 */
[----:B------:R-:W-:-:S12]  /*12b0*/  VIADD R5, R13, 0x3 ;  /* 0x000000030d057836 */ /* 0x000fd80000000000 */
[----:B------:R-:W-:Y:S05]  /*12c0*/  @!P0 BRA `(.L_x_1) ;  /* 0x0000001c003c8947 */ /* 0x000fea0003800000 */
[----:B------:R-:W0:Y:S01]  /*12d0*/  LDS.128 R8, [R14+0x10] ;  /* 0x000010000e087984 */ /* 0x000e220000000c00 */
[----:B------:R-:W-:Y:S01]  /*12e0*/  VIADD R5, R13, 0x4 ;  /* 0x000000040d057836 */ /* 0x000fe20000000000 */
        /* <DEDUP_REMOVED lines=18> */
[----:B------:R-:W-:Y:S02]  /*1410*/  ISETP.NE.AND P0, PT, R10, R0, PT ;  /* 0x000000000a00720c */ /* 0x000fe40003f05270 */
[----:B------:R-:W-:-:S11]  /*1420*/  IADD3 R5, PT, PT, R13, 0xa, RZ ;  /* 0x0000000a0d057810 */ /* 0x000fd60007ffe0ff */
        /* <DEDUP_REMOVED lines=60> */
[----:B------:R-:W-:Y:S02]  /*17f0*/  ISETP.NE.AND P0, PT, R9, R0, PT ;  /* 0x000000000900720c */ /* 0x000fe40003f05270 */
[----:B------:R-:W-:-:S11]  /*1800*/  IADD3 R5, PT, PT, R13, 0x1d, RZ ;  /* 0x0000001d0d057810 */ /* 0x000fd60007ffe0ff */
[----:B------:R-:W-:Y:S05]  /*1810*/  @!P0 BRA `(.L_x_1) ;  /* 0x0000001400e88947 */ /* 0x000fea0003800000 */
[----:B------:R-:W-:Y:S01]  /*1820*/  ISETP.NE.AND P0, PT, R10, R0, PT ;  /* 0x000000000a00720c */ /* 0x000fe20003f05270 */
[----:B------:R-:W-:-:S12]  /*1830*/  VIADD R5, R13, 0x1e ;  /* 0x0000001e0d057836 */ /* 0x000fd80000000000 */
[----:B------:R-:W-:Y:S05]  /*1840*/  @!P0 BRA `(.L_x_1) ;  /* 0x0000001400dc8947 */ /* 0x000fea0003800000 */
[----:B------:R-:W-:Y:S01]  /*1850*/  ISETP.NE.AND P0, PT, R11, R0, PT ;  /* 0x000000000b00720c */ /* 0x000fe20003f05270 */
[----:B------:R-:W-:-:S12]  /*1860*/  VIADD R5, R13, 0x1f ;  /* 0x0000001f0d057836 */ /* 0x000fd80000000000 */
[----:B------:R-:W-:Y:S05]  /*1870*/  @!P0 BRA `(.L_x_1) ;  /* 0x0000001400d08947 */ /* 0x000fea0003800000 */
[----:B------:R-:W-:-:S05]  /*1880*/  VIADD R13, R13, 0x20 ;  /* 0x000000200d0d7836 */ /* 0x000fca0000000000 */
[----:B------:R-:W-:-:S13]  /*1890*/  ISETP.NE.AND P0, PT, R13, 0x400, PT ;  /* 0x000004000d00780c */ /* 0x000fda0003f05270 */
[----:B------:R-:W-:Y:S05]  /*18a0*/  @P0 BRA `(.L_x_2) ;  /* 0xfffffff800500947 */ /* 0x000fea000383ffff */
[----:B------:R-:W-:-:S07]  /*18b0*/  IMAD.MOV.U32 R14, RZ, RZ, RZ ;  /* 0x000000ffff0e7224 */ /* 0x000fce00078e00ff */
.L_x_4:
[----:B------:R-:W-:Y:S01]  /*18c0*/  LEA R13, R14, UR5, 0x2 ;  /* 0x000000050e0d7c11 */ /* 0x000fe2000f8e10ff */
[----:B------:R-:W-:-:S04]  /*18d0*/  IMAD.MOV.U32 R5, RZ, RZ, R14 ;  /* 0x000000ffff057224 */ /* 0x000fc800078e000e */
[----:B------:R-:W0:Y:S01]  /*18e0*/  LDS.128 R8, [R13] ;  /* 0x000000000d087984 */ /* 0x000e220000000c00 */
[----:B------:R-:W-:Y:S01]  /*18f0*/  IMAD.MOV.U32 R15, RZ, RZ, R13 ;  /* 0x000000ffff0f7224 */ /* 0x000fe200078e000d */
[----:B0-----:R-:W-:-:S13]  /*1900*/  ISETP.NE.AND P0, PT, R8, -0x1, PT ;  /* 0xffffffff0800780c */ /* 0x001fda0003f05270 */
[----:B------:R-:W-:Y:S05]  /*1910*/  @!P0 BRA `(.L_x_3) ;  /* 0x0000001400888947 */ /* 0x000fea0003800000 */
[----:B------:R-:W-:Y:S01]  /*1920*/  ISETP.NE.AND P0, PT, R9, -0x1, PT ;  /* 0xffffffff0900780c */ /* 0x000fe20003f05270 */
[----:B------:R-:W-:Y:S02]  /*1930*/  VIADD R5, R14, 0x1 ;  /* 0x000000010e057836 */ /* 0x000fe40000000000 */
[----:B------:R-:W-:-:S10]  /*1940*/  VIADD R15, R13, 0x4 ;  /* 0x000000040d0f7836 */ /* 0x000fd40000000000 */
        /* <DEDUP_REMOVED lines=9> */
[----:B------:R-:W0:Y:S01]  /*19e0*/  LDS.128 R8, [R13+0x10] ;  /* 0x000010000d087984 */ /* 0x000e220000000c00 */
[----:B------:R-:W-:Y:S02]  /*19f0*/  VIADD R5, R14, 0x4 ;  /* 0x000000040e057836 */ /* 0x000fe40000000000 */
[----:B------:R-:W-:Y:S01]  /*1a00*/  VIADD R15, R13, 0x10 ;  /* 0x000000100d0f7836 */ /* 0x000fe20000000000 */
        /* <DEDUP_REMOVED lines=11> */
[----:B------:R-:W-:Y:S01]  /*1ac0*/  VIADD R15, R13, 0x1c ;  /* 0x0000001c0d0f7836 */ /* 0x000fe20000000000 */
[----:B------:R-:W-:-:S11]  /*1ad0*/  IADD3 R5, PT, PT, R14, 0x7, RZ ;  /* 0x000000070e057810 */ /* 0x000fd60007ffe0ff */
        /* <DEDUP_REMOVED lines=36> */
[----:B------:R-:W-:Y:S01]  /*1d20*/  VIADD R5, R14, 0x10 ;  /* 0x000000100e057836 */ /* 0x000fe20000000000 */
[----:B------:R-:W-:Y:S02]  /*1d30*/  IADD3 R15, PT, PT, R13, 0x40, RZ ;  /* 0x000000400d0f7810 */ /* 0x000fe40007ffe0ff */
        /* <DEDUP_REMOVED lines=65> */
[----:B------:R-:W-:-:S05]  /*2150*/  VIADD R14, R14, 0x20 ;  /* 0x000000200e0e7836 */ /* 0x000fca0000000000 */
[----:B------:R-:W-:-:S13]  /*2160*/  ISETP.NE.AND P0, PT, R14, 0x400, PT ;  /* 0x000004000e00780c */ /* 0x000fda0003f05270 */
[----:B------:R-:W-:Y:S05]  /*2170*/  @P0 BRA `(.L_x_4) ;  /* 0xfffffff400d00947 */ /* 0x000fea000383ffff */
[----:B------:R-:W0:Y:S02]  /*2180*/  LDC.64 R8, c[0x4][0x38] ;  /* 0x01000e00ff087b82 */ /* 0x000e240000000a00 */
[----:B0-----:R0:W5:Y:S01]  /*2190*/  LDG.E R26, desc[UR10][R8.64] ;  /* 0x0000000a081a7981 */ /* 0x001162000c1e1900 */
[----:B------:R-:W-:Y:S02]  /*21a0*/  IMAD.MOV.U32 R14, RZ, RZ, RZ ;  /* 0x000000ffff0e7224 */ /* 0x000fe400078e00ff */
[----:B------:R-:W-:-:S07]  /*21b0*/  IMAD.MOV.U32 R5, RZ, RZ, RZ ;  /* 0x000000ffff057224 */ /* 0x000fce00078e00ff */
.L_x_5:
[----:B------:R-:W0:Y:S02]  /*21c0*/  LDC.64 R10, c[0x4][0x38] ;  /* 0x01000e00ff0a7b82 */ /* 0x000e240000000a00 */
[----:B0-----:R-:W-:-:S05]  /*21d0*/  IMAD.WIDE.U32 R8, R14, 0x4, R10 ;  /* 0x000000040e087825 */ /* 0x001fca00078e000a */
[----:B------:R-:W2:Y:S04]  /*21e0*/  LDG.E R21, desc[UR10][R8.64] ;  /* 0x0000000a08157981 */ /* 0x000ea8000c1e1900 */
[----:B------:R-:W3:Y:S04]  /*21f0*/  LDG.E R23, desc[UR10][R8.64+0x4] ;  /* 0x0000040a08177981 */ /* 0x000ee8000c1e1900 */
[----:B------:R-:W4:Y:S04]  /*2200*/  LDG.E R25, desc[UR10][R8.64+0x8] ;  /* 0x0000080a08197981 */ /* 0x000f28000c1e1900 */
        /* <DEDUP_REMOVED lines=8> */
[----:B------:R-:W4:Y:S01]  /*2290*/  LDG.E R24, desc[UR10][R8.64+0x38] ;  /* 0x0000380a08187981 */ /* 0x000f22000c1e1900 */
[----:B--2--5:R-:W-:-:S02]  /*22a0*/  ISETP.GE.U32.AND P2, PT, R21, R26, PT ;  /* 0x0000001a1500720c */ /* 0x024fc40003f46070 */
[----:B------:R-:W-:Y:S02]  /*22b0*/  VIMNMX.U32 R26, PT, PT, R21, R26, PT ;  /* 0x0000001a151a7248 */ /* 0x000fe40003fe0000 */
[----:B------:R-:W2:Y:S02]  /*22c0*/  LDG.E R21, desc[UR10][R8.64+0x2c] ;  /* 0x00002c0a08157981 */ /* 0x000ea4000c1e1900 */
[----:B---3--:R-:W-:Y:S02]  /*22d0*/  ISETP.GE.U32.AND P3, PT, R23, R26, PT ;  /* 0x0000001a1700720c */ /* 0x008fe40003f66070 */
[----:B------:R-:W-:Y:S02]  /*22e0*/  VIMNMX.U32 R26, PT, PT, R26, R23, PT ;  /* 0x000000171a1a7248 */ /* 0x000fe40003fe0000 */
[----:B------:R-:W3:Y:S02]  /*22f0*/  LDG.E R23, desc[UR10][R8.64+0x30] ;  /* 0x0000300a08177981 */ /* 0x000ee4000c1e1900 */
[----:B----4-:R-:W-:-:S02]  /*2300*/  ISETP.GE.U32.AND P0, PT, R25, R26, PT ;  /* 0x0000001a1900720c */ /* 0x010fc40003f06070 */
[----:B------:R-:W-:Y:S02]  /*2310*/  VIMNMX.U32 R27, PT, PT, R26, R25, PT ;  /* 0x000000191a1b7248 */ /* 0x000fe40003fe0000 */
[----:B------:R-:W4:Y:S04]  /*2320*/  LDG.E R25, desc[UR10][R8.64+0x34] ;  /* 0x0000340a08197981 */ /* 0x000f28000c1e1900 */
[----:B------:R0:W4:Y:S01]  /*2330*/  LDG.E R26, desc[UR10][R8.64+0x3c] ;  /* 0x00003c0a081a7981 */ /* 0x000122000c1e1900 */
[----:B------:R-:W-:Y:S02]  /*2340*/  ISETP.GE.U32.AND P1, PT, R20, R27, PT ;  /* 0x0000001b1400720c */ /* 0x000fe40003f26070 */
[----:B------:R-:W-:Y:S02]  /*2350*/  VIMNMX.U32 R20, PT, PT, R27, R20, PT ;  /* 0x000000141b147248 */ /* 0x000fe40003fe0000 */
[----:B------:R-:W-:-:S02]  /*2360*/  SEL R5, R14, R5, !P2 ;  /* 0x000000050e057207 */ /* 0x000fc40005000000 */
[----:B------:R-:W-:Y:S02]  /*2370*/  ISETP.GE.U32.AND P2, PT, R13, R20, PT ;  /* 0x000000140d00720c */ /* 0x000fe40003f46070 */
[----:B------:R-:W-:-:S04]  /*2380*/  VIMNMX.U32 R20, PT, PT, R20, R13, PT ;  /* 0x0000000d14147248 */ /* 0x000fc80003fe0000 */
[----:B------:R-:W-:Y:S01]  /*2390*/  VIMNMX.U32 R28, PT, PT, R20, R15, PT ;  /* 0x0000000f141c7248 */ /* 0x000fe20003fe0000 */
[----:B------:R-:W-:-:S03]  /*23a0*/  @!P3 VIADD R5, R14, 0x1 ;  /* 0x000000010e05b836 */ /* 0x000fc60000000000 */
[----:B------:R-:W-:Y:S01]  /*23b0*/  VIMNMX.U32 R13, PT, PT, R28, R19, PT ;  /* 0x000000131c0d7248 */ /* 0x000fe20003fe0000 */
[C---:B------:R-:W-:Y:S01]  /*23c0*/  @!P0 VIADD R5, R14.reuse, 0x2 ;  /* 0x000000020e058836 */ /* 0x040fe20000000000 */
[----:B------:R-:W-:Y:S02]  /*23d0*/  ISETP.GE.U32.AND P3, PT, R15, R20, PT ;  /* 0x000000140f00720c */ /* 0x000fe40003f66070 */
[----:B------:R-:W-:Y:S02]  /*23e0*/  ISETP.GE.U32.AND P0, PT, R19, R28, PT ;  /* 0x0000001c1300720c */ /* 0x000fe40003f06070 */
[----:B0-----:R-:W-:Y:S01]  /*23f0*/  VIMNMX.U32 R8, PT, PT, R13, R18, PT ;  /* 0x000000120d087248 */ /* 0x001fe20003fe0000 */
[----:B------:R-:W-:Y:S01]  /*2400*/  @!P1 VIADD R5, R14, 0x3 ;  /* 0x000000030e059836 */ /* 0x000fe20000000000 */
[----:B------:R-:W-:Y:S02]  /*2410*/  ISETP.GE.U32.AND P1, PT, R18, R13, PT ;  /* 0x0000000d1200720c */ /* 0x000fe40003f26070 */
[----:B------:R-:W-:Y:S01]  /*2420*/  VIMNMX.U32 R9, PT, PT, R8, R17, PT ;  /* 0x0000001108097248 */ /* 0x000fe20003fe0000 */
[----:B------:R-:W-:-:S03]  /*2430*/  @!P2 VIADD R5, R14, 0x4 ;  /* 0x000000040e05a836 */ /* 0x000fc60000000000 */
[----:B------:R-:W-:Y:S02]  /*2440*/  VIMNMX.U32 R13, PT, PT, R9, R16, PT ;  /* 0x00000010090d7248 */ /* 0x000fe40003fe0000 */
[----:B------:R-:W-:Y:S02]  /*2450*/  ISETP.GE.U32.AND P2, PT, R17, R8, PT ;  /* 0x000000081100720c */ /* 0x000fe40003f46070 */
[C---:B------:R-:W-:Y:S01]  /*2460*/  @!P3 IADD3 R5, PT, PT, R14.reuse, 0x5, RZ ;  /* 0x000000050e05b810 */ /* 0x040fe20007ffe0ff */
[----:B------:R-:W-:Y:S01]  /*2470*/  @!P0 VIADD R5, R14, 0x6 ;  /* 0x000000060e058836 */ /* 0x000fe20000000000 */
[----:B------:R-:W-:Y:S02]  /*2480*/  VIMNMX.U32 R8, PT, PT, R13, R22, PT ;  /* 0x000000160d087248 */ /* 0x000fe40003fe0000 */
[----:B------:R-:W-:Y:S02]  /*2490*/  ISETP.GE.U32.AND P3, PT, R16, R9, PT ;  /* 0x000000091000720c */ /* 0x000fe40003f66070 */
[----:B------:R-:W-:Y:S01]  /*24a0*/  ISETP.GE.U32.AND P0, PT, R22, R13, PT ;  /* 0x0000000d1600720c */ /* 0x000fe20003f06070 */
[----:B------:R-:W-:-:S04]  /*24b0*/  @!P1 VIADD R5, R14, 0x7 ;  /* 0x000000070e059836 */ /* 0x000fc80000000000 */
[----:B------:R-:W-:-:S06]  /*24c0*/  @!P2 VIADD R5, R14, 0x8 ;  /* 0x000000080e05a836 */ /* 0x000fcc0000000000 */
[C---:B------:R-:W-:Y:S02]  /*24d0*/  @!P3 VIADD R5, R14.reuse, 0x9 ;  /* 0x000000090e05b836 */ /* 0x040fe40000000000 */
[----:B------:R-:W-:Y:S01]  /*24e0*/  @!P0 VIADD R5, R14, 0xa ;  /* 0x0000000a0e058836 */ /* 0x000fe20000000000 */
[----:B--2---:R-:W-:Y:S02]  /*24f0*/  VIMNMX.U32 R16, PT, PT, R8, R21, PT ;  /* 0x0000001508107248 */ /* 0x004fe40003fe0000 */
[----:B------:R-:W-:Y:S02]  /*2500*/  ISETP.GE.U32.AND P1, PT, R21, R8, PT ;  /* 0x000000081500720c */ /* 0x000fe40003f26070 */
[----:B---3--:R-:W-:-:S04]  /*2510*/  VIMNMX.U32 R8, PT, PT, R16, R23, PT ;  /* 0x0000001710087248 */ /* 0x008fc80003fe0000 */
[----:B----4-:R-:W-:Y:S02]  /*2520*/  VIMNMX.U32 R9, PT, PT, R8, R25, PT ;  /* 0x0000001908097248 */ /* 0x010fe40003fe0000 */
[----:B------:R-:W-:Y:S02]  /*2530*/  ISETP.GE.U32.AND P2, PT, R23, R16, PT ;  /* 0x000000101700720c */ /* 0x000fe40003f46070 */
[----:B------:R-:W-:Y:S02]  /*2540*/  ISETP.GE.U32.AND P0, PT, R24, R9, PT ;  /* 0x000000091800720c */ /* 0x000fe40003f06070 */
[----:B------:R-:W-:Y:S01]  /*2550*/  VIMNMX.U32 R9, PT, PT, R9, R24, PT ;  /* 0x0000001809097248 */ /* 0x000fe20003fe0000 */
[----:B------:R-:W-:Y:S01]  /*2560*/  @!P1 VIADD R5, R14, 0xb ;  /* 0x0000000b0e059836 */ /* 0x000fe20000000000 */
[----:B------:R-:W-:Y:S02]  /*2570*/  ISETP.GE.U32.AND P3, PT, R25, R8, PT ;  /* 0x000000081900720c */ /* 0x000fe40003f66070 */
[----:B------:R-:W-:-:S05]  /*2580*/  ISETP.GE.U32.AND P1, PT, R26, R9, PT ;  /* 0x000000091a00720c */ /* 0x000fca0003f26070 */
[----:B------:R-:W-:-:S06]  /*2590*/  @!P2 VIADD R5, R14, 0xc ;  /* 0x0000000c0e05a836 */ /* 0x000fcc0000000000 */
[C---:B------:R-:W-:Y:S02]  /*25a0*/  @!P3 VIADD R5, R14.reuse, 0xd ;  /* 0x0000000d0e05b836 */ /* 0x040fe40000000000 */
[C---:B------:R-:W-:Y:S02]  /*25b0*/  @!P0 VIADD R5, R14.reuse, 0xe ;  /* 0x0000000e0e058836 */ /* 0x040fe40000000000 */
[C---:B------:R-:W-:Y:S02]  /*25c0*/  @!P1 VIADD R5, R14.reuse, 0xf ;  /* 0x0000000f0e059836 */ /* 0x040fe40000000000 */
[----:B------:R-:W-:-:S05]  /*25d0*/  VIADD R14, R14, 0x10 ;  /* 0x000000100e0e7836 */ /* 0x000fca0000000000 */
[----:B------:R-:W-:Y:S02]  /*25e0*/  ISETP.NE.AND P0, PT, R14, 0x400, PT ;  /* 0x000004000e00780c */ /* 0x000fe40003f05270 */
[----:B------:R-:W-:-:S11]  /*25f0*/  VIMNMX.U32 R26, PT, PT, R9, R26, PT ;  /* 0x0000001a091a7248 */ /* 0x000fd60003fe0000 */
[----:B------:R-:W-:Y:S05]  /*2600*/  @P0 BRA `(.L_x_5) ;  /* 0xfffffff800ec0947 */ /* 0x000fea000383ffff */
[----:B------:R-:W0:Y:S01]  /*2610*/  S2R R9, SR_CgaCtaId ;  /* 0x0000000000097919 */ /* 0x000e220000008800 */
[----:B------:R-:W-:Y:S01]  /*2620*/  MOV R8, 0x400 ;  /* 0x0000040000087802 */ /* 0x000fe20000000f00 */
[----:B------:R-:W1:Y:S01]  /*2630*/  LDCU.64 UR6, c[0x4][0x20] ;  /* 0x01000400ff0677ac */ /* 0x000e620008000a00 */
[----:B------:R-:W-:Y:S01]  /*2640*/  LOP3.LUT R14, R3, 0x7fffffe0, RZ, 0xc0, !PT ;  /* 0x7fffffe0030e7812 */ /* 0x000fe200078ec0ff */
[----:B------:R-:W2:Y:S01]  /*2650*/  LDCU.64 UR8, c[0x4][0x30] ;  /* 0x01000600ff0877ac */ /* 0x000ea20008000a00 */
[----:B0-----:R-:W-:-:S05]  /*2660*/  LEA R8, R9, R8, 0x18 ;  /* 0x0000000809087211 */ /* 0x001fca00078ec0ff */
[C---:B------:R-:W-:Y:S01]  /*2670*/  IMAD R13, R5.reuse, 0x20, R8 ;  /* 0x00000020050d7824 */ /* 0x040fe200078e0208 */
[C---:B-1----:R-:W-:Y:S02]  /*2680*/  IADD3 R8, P0, PT, R14.reuse, UR6, RZ ;  /* 0x000000060e087c10 */ /* 0x042fe4000ff1e0ff */
[----:B--2---:R-:W-:Y:S02]  /*2690*/  IADD3 R14, P1, PT, R14, UR8, RZ ;  /* 0x000000080e0e7c10 */ /* 0x004fe4000ff3e0ff */
[----:B------:R-:W0:Y:S01]  /*26a0*/  LDS.U8 R19, [R13] ;  /* 0x000000000d137984 */ /* 0x000e220000000000 */
[----:B------:R-:W-:Y:S02]  /*26b0*/  IMAD.X R9, RZ, RZ, UR7, P0 ;  /* 0x00000007ff097e24 */ /* 0x000fe400080e06ff */
[----:B------:R-:W-:Y:S01]  /*26c0*/  IMAD.X R15, RZ, RZ, UR9, P1 ;  /* 0x00000009ff0f7e24 */ /* 0x000fe200088e06ff */
[----:B------:R-:W1:Y:S04]  /*26d0*/  LDS.U8 R16, [R13+0x1] ;  /* 0x000001000d107984 */ /* 0x000e680000000000 */
[----:B------:R-:W2:Y:S04]  /*26e0*/  LDS.U8 R25, [R13+0x2] ;  /* 0x000002000d197984 */ /* 0x000ea80000000000 */
[----:B------:R-:W3:Y:S04]  /*26f0*/  LDS.U8 R27, [R13+0x3] ;  /* 0x000003000d1b7984 */ /* 0x000ee80000000000 */
[----:B------:R-:W4:Y:S04]  /*2700*/  LDS.U8 R28, [R13+0x4] ;  /* 0x000004000d1c7984 */ /* 0x000f280000000000 */
[----:B------:R-:W5:Y:S04]  /*2710*/  LDS.U8 R26, [R13+0x5] ;  /* 0x000005000d1a7984 */ /* 0x000f680000000000 */
[----:B------:R-:W5:Y:S04]  /*2720*/  LDS.U8 R24, [R13+0x6] ;  /* 0x000006000d187984 */ /* 0x000f680000000000 */
[----:B------:R-:W5:Y:S04]  /*2730*/  LDS.U8 R21, [R13+0x7] ;  /* 0x000007000d157984 */ /* 0x000f680000000000 */
[----:B------:R-:W5:Y:S04]  /*2740*/  LDS.U8 R23, [R13+0x8] ;  /* 0x000008000d177984 */ /* 0x000f680000000000 */
[----:B------:R-:W5:Y:S04]  /*2750*/  LDS.U8 R17, [R13+0x9] ;  /* 0x000009000d117984 */ /* 0x000f680000000000 */
[----:B0-----:R-:W-:Y:S04]  /*2760*/  STG.E.U8 desc[UR10][R8.64], R19 ;  /* 0x0000001308007986 */ /* 0x001fe8000c10110a */
[----:B------:R-:W5:Y:S04]  /*2770*/  LDG.E.U8 R20, desc[UR10][R14.64] ;  /* 0x0000000a0e147981 */ /* 0x000f68000c1e1100 */
[----:B-1----:R-:W-:Y:S04]  /*2780*/  STG.E.U8 desc[UR10][R8.64+0x1], R16 ;  /* 0x0000011008007986 */ /* 0x002fe8000c10110a */
[----:B------:R-:W5:Y:S04]  /*2790*/  LDG.E.U8 R22, desc[UR10][R14.64+0x1] ;  /* 0x0000010a0e167981 */ /* 0x000f68000c1e1100 */
[----:B--2---:R-:W-:Y:S04]  /*27a0*/  STG.E.U8 desc[UR10][R8.64+0x2], R25 ;  /* 0x0000021908007986 */ /* 0x004fe8000c10110a */
[----:B------:R-:W2:Y:S04]  /*27b0*/  LDG.E.U8 R18, desc[UR10][R14.64+0x2] ;  /* 0x0000020a0e127981 */ /* 0x000ea8000c1e1100 */
[----:B---3--:R0:W-:Y:S04]  /*27c0*/  STG.E.U8 desc[UR10][R8.64+0x3], R27 ;  /* 0x0000031b08007986 */ /* 0x0081e8000c10110a */
[----:B0-----:R-:W3:Y:S04]  /*27d0*/  LDG.E.U8 R27, desc[UR10][R14.64+0x3] ;  /* 0x0000030a0e1b7981 */ /* 0x001ee8000c1e1100 */
[----:B----4-:R-:W-:Y:S04]  /*27e0*/  STG.E.U8 desc[UR10][R8.64+0x4], R28 ;  /* 0x0000041c08007986 */ /* 0x010fe8000c10110a */
[----:B------:R-:W4:Y:S04]  /*27f0*/  LDG.E.U8 R29, desc[UR10][R14.64+0x4] ;  /* 0x0000040a0e1d7981 */ /* 0x000f28000c1e1100 */
[----:B-----5:R-:W-:Y:S04]  /*2800*/  STG.E.U8 desc[UR10][R8.64+0x5], R26 ;  /* 0x0000051a08007986 */ /* 0x020fe8000c10110a */
[----:B------:R-:W5:Y:S04]  /*2810*/  LDG.E.U8 R25, desc[UR10][R14.64+0x5] ;  /* 0x0000050a0e197981 */ /* 0x000f68000c1e1100 */
[----:B------:R-:W-:Y:S04]  /*2820*/  STG.E.U8 desc[UR10][R8.64+0x6], R24 ;  /* 0x0000061808007986 */ /* 0x000fe8000c10110a */
[----:B------:R-:W5:Y:S04]  /*2830*/  LDG.E.U8 R19, desc[UR10][R14.64+0x6] ;  /* 0x0000060a0e137981 */ /* 0x000f68000c1e1100 */
[----:B------:R0:W-:Y:S04]  /*2840*/  STG.E.U8 desc[UR10][R8.64+0x7], R21 ;  /* 0x0000071508007986 */ /* 0x0001e8000c10110a */
[----:B------:R-:W1:Y:S04]  /*2850*/  LDS.U8 R26, [R13+0xa] ;  /* 0x00000a000d1a7984 */ /* 0x000e680000000000 */
[----:B------:R-:W5:Y:S04]  /*2860*/  LDS.U8 R24, [R13+0xb] ;  /* 0x00000b000d187984 */ /* 0x000f680000000000 */
[----:B0-----:R-:W5:Y:S04]  /*2870*/  LDG.E.U8 R21, desc[UR10][R14.64+0x7] ;  /* 0x0000070a0e157981 */ /* 0x001f68000c1e1100 */
[----:B------:R-:W-:Y:S04]  /*2880*/  STG.E.U8 desc[UR10][R8.64+0x8], R23 ;  /* 0x0000081708007986 */ /* 0x000fe8000c10110a */
[----:B------:R-:W5:Y:S04]  /*2890*/  LDG.E.U8 R16, desc[UR10][R14.64+0x8] ;  /* 0x0000080a0e107981 */ /* 0x000f68000c1e1100 */
[----:B------:R-:W-:Y:S04]  /*28a0*/  STG.E.U8 desc[UR10][R8.64+0x9], R17 ;  /* 0x0000091108007986 */ /* 0x000fe8000c10110a */
[----:B------:R-:W5:Y:S04]  /*28b0*/  LDG.E.U8 R28, desc[UR10][R14.64+0x9] ;  /* 0x0000090a0e1c7981 */ /* 0x000f68000c1e1100 */
[----:B------:R-:W0:Y:S04]  /*28c0*/  LDS.U8 R23, [R13+0xc] ;  /* 0x00000c000d177984 */ /* 0x000e280000000000 */
[----:B------:R-:W0:Y:S04]  /*28d0*/  LDS.U8 R17, [R13+0xd] ;  /* 0x00000d000d117984 */ /* 0x000e280000000000 */
[----:B-1----:R-:W-:Y:S04]  /*28e0*/  STG.E.U8 desc[UR10][R8.64+0xa], R26 ;  /* 0x00000a1a08007986 */ /* 0x002fe8000c10110a */
[----:B------:R-:W-:Y:S04]  /*28f0*/  STS.U8 [R13], R20 ;  /* 0x000000140d007388 */ /* 0x000fe80000000000 */
[----:B------:R-:W-:Y:S04]  /*2900*/  LDS.U8 R20, [R13+0xf] ;  /* 0x00000f000d147984 */ /* 0x000fe80000000000 */
[----:B------:R-:W-:Y:S04]  /*2910*/  STS.U8 [R13+0x1], R22 ;  /* 0x000001160d007388 */ /* 0x000fe80000000000 */
[----:B------:R-:W1:Y:S04]  /*2920*/  LDS.U8 R22, [R13+0xe] ;  /* 0x00000e000d167984 */ /* 0x000e680000000000 */
[----:B--2---:R-:W-:Y:S04]  /*2930*/  STS.U8 [R13+0x2], R18 ;  /* 0x000002120d007388 */ /* 0x004fe80000000000 */
[----:B------:R-:W2:Y:S04]  /*2940*/  LDS.U8 R18, [R13+0x10] ;  /* 0x000010000d127984 */ /* 0x000ea80000000000 */
[----:B---3--:R-:W-:Y:S04]  /*2950*/  STS.U8 [R13+0x3], R27 ;  /* 0x0000031b0d007388 */ /* 0x008fe80000000000 */
[----:B------:R-:W-:Y:S04]  /*2960*/  LDS.U8 R27, [R13+0x12] ;  /* 0x000012000d1b7984 */ /* 0x000fe80000000000 */
[----:B----4-:R-:W-:Y:S04]  /*2970*/  STS.U8 [R13+0x4], R29 ;  /* 0x0000041d0d007388 */ /* 0x010fe80000000000 */
[----:B------:R-:W-:Y:S04]  /*2980*/  LDS.U8 R29, [R13+0x13] ;  /* 0x000013000d1d7984 */ /* 0x000fe80000000000 */
[----:B-----5:R-:W-:Y:S04]  /*2990*/  STS.U8 [R13+0x5], R25 ;  /* 0x000005190d007388 */ /* 0x020fe80000000000 */
[----:B------:R-:W-:Y:S04]  /*29a0*/  LDS.U8 R25, [R13+0x14] ;  /* 0x000014000d197984 */ /* 0x000fe80000000000 */
[----:B------:R3:W-:Y:S04]  /*29b0*/  STS.U8 [R13+0x6], R19 ;  /* 0x000006130d007388 */ /* 0x0007e80000000000 */
[----:B---3--:R-:W3:Y:S04]  /*29c0*/  LDG.E.U8 R19, desc[UR10][R14.64+0xa] ;  /* 0x00000a0a0e137981 */ /* 0x008ee8000c1e1100 */
[----:B------:R4:W-:Y:S04]  /*29d0*/  STS.U8 [R13+0x7], R21 ;  /* 0x000007150d007388 */ /* 0x0009e80000000000 */
[----:B------:R-:W-:Y:S04]  /*29e0*/  STS.U8 [R13+0x8], R16 ;  /* 0x000008100d007388 */ /* 0x000fe80000000000 */
[----:B------:R-:W5:Y:S04]  /*29f0*/  LDS.U8 R16, [R13+0x11] ;  /* 0x000011000d107984 */ /* 0x000f680000000000 */
[----:B------:R-:W-:Y:S04]  /*2a00*/  STG.E.U8 desc[UR10][R8.64+0xb], R24 ;  /* 0x00000b1808007986 */ /* 0x000fe8000c10110a */
[----:B----4-:R-:W4:Y:S04]  /*2a10*/  LDG.E.U8 R21, desc[UR10][R14.64+0xb] ;  /* 0x00000b0a0e157981 */ /* 0x010f28000c1e1100 */
[----:B0-----:R0:W-:Y:S04]  /*2a20*/  STG.E.U8 desc[UR10][R8.64+0xc], R23 ;  /* 0x00000c1708007986 */ /* 0x0011e8000c10110a */
[----:B------:R-:W-:Y:S04]  /*2a30*/  STS.U8 [R13+0x9], R28 ;  /* 0x0000091c0d007388 */ /* 0x000fe80000000000 */
[----:B0-----:R-:W4:Y:S04]  /*2a40*/  LDG.E.U8 R23, desc[UR10][R14.64+0xc] ;  /* 0x00000c0a0e177981 */ /* 0x001f28000c1e1100 */
[----:B------:R0:W-:Y:S04]  /*2a50*/  STG.E.U8 desc[UR10][R8.64+0xd], R17 ;  /* 0x00000d1108007986 */ /* 0x0001e8000c10110a */
[----:B0-----:R-:W4:Y:S04]  /*2a60*/  LDG.E.U8 R17, desc[UR10][R14.64+0xd] ;  /* 0x00000d0a0e117981 */ /* 0x001f28000c1e1100 */
[----:B-1----:R0:W-:Y:S04]  /*2a70*/  STG.E.U8 desc[UR10][R8.64+0xe], R22 ;  /* 0x00000e1608007986 */ /* 0x0021e8000c10110a */
[----:B------:R-:W4:Y:S04]  /*2a80*/  LDG.E.U8 R28, desc[UR10][R14.64+0xe] ;  /* 0x00000e0a0e1c7981 */ /* 0x000f28000c1e1100 */
[----:B------:R1:W-:Y:S04]  /*2a90*/  STG.E.U8 desc[UR10][R8.64+0xf], R20 ;  /* 0x00000f1408007986 */ /* 0x0003e8000c10110a */
[----:B------:R-:W4:Y:S04]  /*2aa0*/  LDG.E.U8 R26, desc[UR10][R14.64+0xf] ;  /* 0x00000f0a0e1a7981 */ /* 0x000f28000c1e1100 */
[----:B--2---:R2:W-:Y:S04]  /*2ab0*/  STG.E.U8 desc[UR10][R8.64+0x10], R18 ;  /* 0x0000101208007986 */ /* 0x0045e8000c10110a */
[----:B------:R-:W4:Y:S04]  /*2ac0*/  LDG.E.U8 R24, desc[UR10][R14.64+0x10] ;  /* 0x0000100a0e187981 */ /* 0x000f28000c1e1100 */
[----:B-----5:R5:W-:Y:S04]  /*2ad0*/  STG.E.U8 desc[UR10][R8.64+0x11], R16 ;  /* 0x0000111008007986 */ /* 0x020be8000c10110a */
[----:B0-----:R-:W4:Y:S04]  /*2ae0*/  LDG.E.U8 R22, desc[UR10][R14.64+0x11] ;  /* 0x0000110a0e167981 */ /* 0x001f28000c1e1100 */
[----:B------:R-:W-:Y:S04]  /*2af0*/  STG.E.U8 desc[UR10][R8.64+0x12], R27 ;  /* 0x0000121b08007986 */ /* 0x000fe8000c10110a */
[----:B-1----:R-:W4:Y:S04]  /*2b00*/  LDG.E.U8 R20, desc[UR10][R14.64+0x12] ;  /* 0x0000120a0e147981 */ /* 0x002f28000c1e1100 */
[----:B------:R-:W-:Y:S04]  /*2b10*/  STG.E.U8 desc[UR10][R8.64+0x13], R29 ;  /* 0x0000131d08007986 */ /* 0x000fe8000c10110a */
[----:B--2---:R-:W2:Y:S04]  /*2b20*/  LDG.E.U8 R18, desc[UR10][R14.64+0x13] ;  /* 0x0000130a0e127981 */ /* 0x004ea8000c1e1100 */
[----:B------:R-:W-:Y:S04]  /*2b30*/  STG.E.U8 desc[UR10][R8.64+0x14], R25 ;  /* 0x0000141908007986 */ /* 0x000fe8000c10110a */
[----:B------:R-:W0:Y:S04]  /*2b40*/  LDS.U8 R25, [R13+0x15] ;  /* 0x000015000d197984 */ /* 0x000e280000000000 */
[----:B------:R-:W1:Y:S04]  /*2b50*/  LDS.U8 R27, [R13+0x16] ;  /* 0x000016000d1b7984 */ /* 0x000e680000000000 */
[----:B------:R-:W1:Y:S04]  /*2b60*/  LDS.U8 R29, [R13+0x17] ;  /* 0x000017000d1d7984 */ /* 0x000e680000000000 */
[----:B-----5:R-:W5:Y:S04]  /*2b70*/  LDG.E.U8 R16, desc[UR10][R14.64+0x14] ;  /* 0x0000140a0e107981 */ /* 0x020f68000c1e1100 */
[----:B0-----:R-:W-:Y:S04]  /*2b80*/  STG.E.U8 desc[UR10][R8.64+0x15], R25 ;  /* 0x0000151908007986 */ /* 0x001fe8000c10110a */
[----:B---3--:R-:W-:Y:S04]  /*2b90*/  STS.U8 [R13+0xa], R19 ;  /* 0x00000a130d007388 */ /* 0x008fe80000000000 */
[----:B------:R-:W-:Y:S04]  /*2ba0*/  LDS.U8 R19, [R13+0x19] ;  /* 0x000019000d137984 */ /* 0x000fe80000000000 */
[----:B----4-:R-:W-:Y:S04]  /*2bb0*/  STS.U8 [R13+0xb], R21 ;  /* 0x00000b150d007388 */ /* 0x010fe80000000000 */
[----:B------:R-:W-:Y:S04]  /*2bc0*/  LDS.U8 R21, [R13+0x1a] ;  /* 0x00001a000d157984 */ /* 0x000fe80000000000 */
[----:B------:R-:W-:Y:S04]  /*2bd0*/  STS.U8 [R13+0xc], R23 ;  /* 0x00000c170d007388 */ /* 0x000fe80000000000 */
[----:B------:R-:W-:Y:S04]  /*2be0*/  LDS.U8 R23, [R13+0x1b] ;  /* 0x00001b000d177984 */ /* 0x000fe80000000000 */
[----:B------:R-:W-:Y:S04]  /*2bf0*/  STS.U8 [R13+0xd], R17 ;  /* 0x00000d110d007388 */ /* 0x000fe80000000000 */
[----:B------:R-:W0:Y:S04]  /*2c00*/  LDS.U8 R17, [R13+0x18] ;  /* 0x000018000d117984 */ /* 0x000e280000000000 */
[----:B------:R-:W-:Y:S04]  /*2c10*/  STS.U8 [R13+0xe], R28 ;  /* 0x00000e1c0d007388 */ /* 0x000fe80000000000 */
[----:B------:R-:W-:Y:S04]  /*2c20*/  LDS.U8 R28, [R13+0x1d] ;  /* 0x00001d000d1c7984 */ /* 0x000fe80000000000 */
[----:B------:R-:W-:Y:S04]  /*2c30*/  STS.U8 [R13+0xf], R26 ;  /* 0x00000f1a0d007388 */ /* 0x000fe80000000000 */
[----:B------:R-:W-:Y:S04]  /*2c40*/  LDS.U8 R26, [R13+0x1e] ;  /* 0x00001e000d1a7984 */ /* 0x000fe80000000000 */
[----:B------:R-:W-:Y:S04]  /*2c50*/  STS.U8 [R13+0x10], R24 ;  /* 0x000010180d007388 */ /* 0x000fe80000000000 */
[----:B------:R-:W-:Y:S04]  /*2c60*/  LDS.U8 R24, [R13+0x1f] ;  /* 0x00001f000d187984 */ /* 0x000fe80000000000 */
[----:B--2---:R-:W-:Y:S04]  /*2c70*/  STS.U8 [R13+0x13], R18 ;  /* 0x000013120d007388 */ /* 0x004fe80000000000 */
[----:B------:R-:W2:Y:S04]  /*2c80*/  LDS.U8 R18, [R13+0x1c] ;  /* 0x00001c000d127984 */ /* 0x000ea80000000000 */
[----:B------:R3:W-:Y:S04]  /*2c90*/  STS.U8 [R13+0x11], R22 ;  /* 0x000011160d007388 */ /* 0x0007e80000000000 */
[----:B------:R4:W-:Y:S04]  /*2ca0*/  STS.U8 [R13+0x12], R20 ;  /* 0x000012140d007388 */ /* 0x0009e80000000000 */
[----:B---3--:R-:W3:Y:S04]  /*2cb0*/  LDG.E.U8 R22, desc[UR10][R14.64+0x15] ;  /* 0x0000150a0e167981 */ /* 0x008ee8000c1e1100 */
[----:B-1----:R1:W-:Y:S04]  /*2cc0*/  STG.E.U8 desc[UR10][R8.64+0x16], R27 ;  /* 0x0000161b08007986 */ /* 0x0023e8000c10110a */
[----:B----4-:R-:W4:Y:S04]  /*2cd0*/  LDG.E.U8 R20, desc[UR10][R14.64+0x16] ;  /* 0x0000160a0e147981 */ /* 0x010f28000c1e1100 */
[----:B------:R-:W-:Y:S04]  /*2ce0*/  STG.E.U8 desc[UR10][R8.64+0x17], R29 ;  /* 0x0000171d08007986 */ /* 0x000fe8000c10110a */
[----:B------:R-:W4:Y:S04]  /*2cf0*/  LDG.E.U8 R25, desc[UR10][R14.64+0x17] ;  /* 0x0000170a0e197981 */ /* 0x000f28000c1e1100 */
[----:B0-----:R-:W-:Y:S04]  /*2d00*/  STG.E.U8 desc[UR10][R8.64+0x18], R17 ;  /* 0x0000181108007986 */ /* 0x001fe8000c10110a */
[----:B-1----:R-:W4:Y:S04]  /*2d10*/  LDG.E.U8 R27, desc[UR10][R14.64+0x18] ;  /* 0x0000180a0e1b7981 */ /* 0x002f28000c1e1100 */
[----:B------:R0:W-:Y:S04]  /*2d20*/  STG.E.U8 desc[UR10][R8.64+0x19], R19 ;  /* 0x0000191308007986 */ /* 0x0001e8000c10110a */
[----:B0-----:R-:W4:Y:S04]  /*2d30*/  LDG.E.U8 R19, desc[UR10][R14.64+0x19] ;  /* 0x0000190a0e137981 */ /* 0x001f28000c1e1100 */
[----:B------:R0:W-:Y:S04]  /*2d40*/  STG.E.U8 desc[UR10][R8.64+0x1a], R21 ;  /* 0x00001a1508007986 */ /* 0x0001e8000c10110a */
[----:B0-----:R-:W4:Y:S04]  /*2d50*/  LDG.E.U8 R21, desc[UR10][R14.64+0x1a] ;  /* 0x00001a0a0e157981 */ /* 0x001f28000c1e1100 */
[----:B------:R0:W-:Y:S04]  /*2d60*/  STG.E.U8 desc[UR10][R8.64+0x1b], R23 ;  /* 0x00001b1708007986 */ /* 0x0001e8000c10110a */
[----:B0-----:R-:W4:Y:S04]  /*2d70*/  LDG.E.U8 R23, desc[UR10][R14.64+0x1b] ;  /* 0x00001b0a0e177981 */ /* 0x001f28000c1e1100 */
[----:B--2---:R-:W-:Y:S04]  /*2d80*/  STG.E.U8 desc[UR10][R8.64+0x1c], R18 ;  /* 0x00001c1208007986 */ /* 0x004fe8000c10110a */
[----:B------:R-:W2:Y:S04]  /*2d90*/  LDG.E.U8 R29, desc[UR10][R14.64+0x1c] ;  /* 0x00001c0a0e1d7981 */ /* 0x000ea8000c1e1100 */
[----:B------:R0:W-:Y:S04]  /*2da0*/  STG.E.U8 desc[UR10][R8.64+0x1d], R28 ;  /* 0x00001d1c08007986 */ /* 0x0001e8000c10110a */
[----:B0-----:R-:W2:Y:S04]  /*2db0*/  LDG.E.U8 R28, desc[UR10][R14.64+0x1d] ;  /* 0x00001d0a0e1c7981 */ /* 0x001ea8000c1e1100 */
[----:B------:R-:W-:Y:S04]  /*2dc0*/  STG.E.U8 desc[UR10][R8.64+0x1e], R26 ;  /* 0x00001e1a08007986 */ /* 0x000fe8000c10110a */
[----:B------:R-:W2:Y:S04]  /*2dd0*/  LDG.E.U8 R18, desc[UR10][R14.64+0x1e] ;  /* 0x00001e0a0e127981 */ /* 0x000ea8000c1e1100 */
[----:B------:R0:W-:Y:S04]  /*2de0*/  STG.E.U8 desc[UR10][R8.64+0x1f], R24 ;  /* 0x00001f1808007986 */ /* 0x0001e8000c10110a */
[----:B0-----:R-:W2:Y:S04]  /*2df0*/  LDG.E.U8 R24, desc[UR10][R14.64+0x1f] ;  /* 0x00001f0a0e187981 */ /* 0x001ea8000c1e1100 */
[----:B-----5:R0:W-:Y:S02]  /*2e00*/  STS.U8 [R13+0x14], R16 ;  /* 0x000014100d007388 */ /* 0x0201e40000000000 */
[----:B0-----:R-:W0:Y:S01]  /*2e10*/  LDC.64 R16, c[0x4][0x18] ;  /* 0x01000600ff107b82 */ /* 0x001e220000000a00 */
[----:B------:R-:W-:Y:S01]  /*2e20*/  VIADD R12, R12, 0x1 ;  /* 0x000000010c0c7836 */ /* 0x000fe20000000000 */
[C---:B------:R-:W-:Y:S01]  /*2e30*/  LEA R9, R5.reuse, UR5, 0x2 ;  /* 0x0000000505097c11 */ /* 0x040fe2000f8e10ff */
[----:B------:R-:W-:-:S03]  /*2e40*/  IMAD.WIDE.U32 R10, R5, 0x4, R10 ;  /* 0x00000004050a7825 */ /* 0x000fc600078e000a */
[----:B0-----:R1:W-:Y:S04]  /*2e50*/  STG.E desc[UR10][R16.64], R12 ;  /* 0x0000000c10007986 */ /* 0x0013e8000c10190a */
[----:B------:R1:W-:Y:S04]  /*2e60*/  STG.E desc[UR10][R10.64], R4 ;  /* 0x000000040a007986 */ /* 0x0003e8000c10190a */
[----:B---3--:R1:W-:Y:S04]  /*2e70*/  STS.U8 [R13+0x15], R22 ;  /* 0x000015160d007388 */ /* 0x0083e80000000000 */
[----:B----4-:R1:W-:Y:S04]  /*2e80*/  STS.U8 [R13+0x16], R20 ;  /* 0x000016140d007388 */ /* 0x0103e80000000000 */
[----:B------:R1:W-:Y:S04]  /*2e90*/  STS.U8 [R13+0x17], R25 ;  /* 0x000017190d007388 */ /* 0x0003e80000000000 */
[----:B------:R1:W-:Y:S04]  /*2ea0*/  STS.U8 [R13+0x18], R27 ;  /* 0x0000181b0d007388 */ /* 0x0003e80000000000 */
[----:B------:R1:W-:Y:S04]  /*2eb0*/  STS.U8 [R13+0x19], R19 ;  /* 0x000019130d007388 */ /* 0x0003e80000000000 */
[----:B------:R1:W-:Y:S04]  /*2ec0*/  STS.U8 [R13+0x1a], R21 ;  /* 0x00001a150d007388 */ /* 0x0003e80000000000 */
[----:B------:R1:W-:Y:S04]  /*2ed0*/  STS.U8 [R13+0x1b], R23 ;  /* 0x00001b170d007388 */ /* 0x0003e80000000000 */
[----:B--2---:R1:W-:Y:S04]  /*2ee0*/  STS.U8 [R13+0x1c], R29 ;  /* 0x00001c1d0d007388 */ /* 0x0043e80000000000 */
[----:B------:R1:W-:Y:S04]  /*2ef0*/  STS.U8 [R13+0x1d], R28 ;  /* 0x00001d1c0d007388 */ /* 0x0003e80000000000 */
[----:B------:R1:W-:Y:S04]  /*2f00*/  STS.U8 [R13+0x1e], R18 ;  /* 0x00001e120d007388 */ /* 0x0003e80000000000 */
[----:B------:R1:W-:Y:S04]  /*2f10*/  STS.U8 [R13+0x1f], R24 ;  /* 0x00001f180d007388 */ /* 0x0003e80000000000 */
[----:B------:R1:W-:Y:S01]  /*2f20*/  STS [R9], R0 ;  /* 0x0000000009007388 */ /* 0x0003e20000000800 */
[----:B------:R-:W-:Y:S05]  /*2f30*/  BRA `(.L_x_6) ;  /* 0x00000000002c7947 */ /* 0x000fea0003800000 */
.L_x_3:
[----:B------:R-:W0:Y:S01]  /*2f40*/  LDC.64 R10, c[0x4][0x38] ;  /* 0x01000e00ff0a7b82 */ /* 0x000e220000000a00 */
[----:B------:R-:W-:Y:S01]  /*2f50*/  VIADD R12, R12, 0x1 ;  /* 0x000000010c0c7836 */ /* 0x000fe20000000000 */
[----:B------:R2:W-:Y:S06]  /*2f60*/  STS [R15], R0 ;  /* 0x000000000f007388 */ /* 0x0005ec0000000800 */
[----:B------:R-:W1:Y:S01]  /*2f70*/  LDC.64 R8, c[0x4][0x18] ;  /* 0x01000600ff087b82 */ /* 0x000e620000000a00 */
[----:B0-----:R-:W-:Y:S01]  /*2f80*/  IMAD.WIDE.U32 R10, R5, 0x4, R10 ;  /* 0x00000004050a7825 */ /* 0x001fe200078e000a */
[----:B-1----:R2:W-:Y:S04]  /*2f90*/  STG.E desc[UR10][R8.64], R12 ;  /* 0x0000000c08007986 */ /* 0x0025e8000c10190a */
[----:B------:R2:W-:Y:S01]  /*2fa0*/  STG.E desc[UR10][R10.64], R4 ;  /* 0x000000040a007986 */ /* 0x0005e2000c10190a */
[----:B------:R-:W-:Y:S05]  /*2fb0*/  BRA `(.L_x_6) ;  /* 0x00000000000c7947 */ /* 0x000fea0003800000 */
.L_x_1:
[----:B------:R-:W0:Y:S02]  /*2fc0*/  LDC.64 R8, c[0x4][0x38] ;  /* 0x01000e00ff087b82 */ /* 0x000e240000000a00 */
[----:B0-----:R-:W-:-:S05]  /*2fd0*/  IMAD.WIDE.U32 R8, R5, 0x4, R8 ;  /* 0x0000000405087825 */ /* 0x001fca00078e0008 */
[----:B------:R0:W-:Y:S02]  /*2fe0*/  STG.E desc[UR10][R8.64], R4 ;  /* 0x0000000408007986 */ /* 0x0001e4000c10190a */
.L_x_6:
[----:B012---:R-:W0:Y:S01]  /*2ff0*/  S2R R9, SR_CgaCtaId ;  /* 0x0000000000097919 */ /* 0x007e220000008800 */
[C---:B------:R-:W-:Y:S01]  /*3000*/  LOP3.LUT R0, R3.reuse, 0x1f, RZ, 0xc0, !PT ;  /* 0x0000001f03007812 */ /* 0x040fe200078ec0ff */
[----:B------:R-:W1:Y:S01]  /*3010*/  LDCU UR7, c[0x0][0x380] ;  /* 0x00007000ff0777ac */ /* 0x000e620008000800 */
[----:B------:R-:W-:Y:S02]  /*3020*/  MOV R8, 0x400 ;  /* 0x0000040000087802 */ /* 0x000fe40000000f00 */
[----:B------:R-:W-:Y:S01]  /*3030*/  IADD3 R3, PT, PT, R3, 0x1, RZ ;  /* 0x0000000103037810 */ /* 0x000fe20007ffe0ff */
[----:B------:R-:W-:-:S03]  /*3040*/  IMAD R0, R5, 0x20, R0 ;  /* 0x0000002005007824 */ /* 0x000fc600078e0200 */
[----:B-1----:R-:W-:Y:S02]  /*3050*/  ISETP.NE.AND P0, PT, R3, UR7, PT ;  /* 0x0000000703007c0c */ /* 0x002fe4000bf05270 */
[----:B0-----:R-:W-:-:S05]  /*3060*/  LEA R5, R9, R8, 0x18 ;  /* 0x0000000809057211 */ /* 0x001fca00078ec0ff */
[----:B------:R-:W-:-:S05]  /*3070*/  IMAD.IADD R5, R0, 0x1, R5 ;  /* 0x0000000100057824 */ /* 0x000fca00078e0205 */
[----:B-----5:R0:W-:Y:S01]  /*3080*/  STS.U8 [R5], R2 ;  /* 0x0000000205007388 */ /* 0x0201e20000000000 */
[----:B------:R-:W-:Y:S05]  /*3090*/  @P0 BRA `(.L_x_7) ;  /* 0xffffffe000380947 */ /* 0x000fea000383ffff */
[----:B0-----:R-:W0:Y:S02]  /*30a0*/  LDC.64 R2, c[0x4][0x8] ;  /* 0x01000200ff027b82 */ /* 0x001e240000000a00 */
[----:B0-----:R0:W-:Y:S02]  /*30b0*/  STG.E desc[UR10][R2.64], R4 ;  /* 0x0000000402007986 */ /* 0x0011e4000c10190a */
.L_x_0:
[----:B------:R-:W0:Y:S01]  /*30c0*/  LDCU UR4, c[0x0][0x380] ;  /* 0x00007000ff0477ac */ /* 0x000e220008000800 */
[----:B------:R-:W-:Y:S01]  /*30d0*/  UIADD3 UR6, UPT, UPT, UR7, -0x9, URZ ;  /* 0xfffffff707067890 */ /* 0x000fe2000fffe0ff */
[----:B0-----:R-:W-:-:S11]  /*30e0*/  IMAD.U32 R3, RZ, RZ, UR4 ;  /* 0x00000004ff037e24 */ /* 0x001fd6000f8e00ff */
.L_x_14:
[----:B------:R-:W-:Y:S01]  /*30f0*/  IMAD.MOV.U32 R2, RZ, RZ, R3 ;  /* 0x000000ffff027224 */ /* 0x000fe200078e0003 */
[----:B------:R-:W-:Y:S01]  /*3100*/  UMOV UR4, URZ ;  /* 0x000000ff00047c82 */ /* 0x000fe20008000000 */
[----:B------:R-:W-:Y:S02]  /*3110*/  VIADD R3, R3, 0xffffffff ;  /* 0xffffffff03037836 */ /* 0x000fe40000000000 */
[----:B012--5:R-:W-:-:S03]  /*3120*/  VIADD R4, R4, 0x1 ;  /* 0x0000000104047836 */ /* 0x027fc60000000000 */
[----:B------:R-:W-:-:S07]  /*3130*/  SHF.R.U32.HI R0, RZ, 0x5, R3 ;  /* 0x00000005ff007819 */ /* 0x000fce0000011603 */
.L_x_9:
[----:B------:R-:W-:Y:S02]  /*3140*/  ULEA UR8, UR4, UR5, 0x2 ;  /* 0x0000000504087291 */ /* 0x000fe4000f8e10ff */
[----:B-1----:R-:W-:-:S07]  /*3150*/  IMAD.U32 R5, RZ, RZ, UR4 ;  /* 0x00000004ff057e24 */ /* 0x002fce000f8e00ff */
[----:B------:R-:W0:Y:S02]  /*3160*/  LDS.128 R8, [UR8] ;  /* 0x00000008ff087984 */ /* 0x000e240008000c00 */
[----:B0-----:R-:W-:-:S13]  /*3170*/  ISETP.NE.AND P0, PT, R8, R0, PT ;  /* 0x000000000800720c */ /* 0x001fda0003f05270 */
[----:B------:R-:W-:Y:S05]  /*3180*/  @!P0 BRA `(.L_x_8) ;  /* 0x0000002000588947 */ /* 0x000fea0003800000 */
[----:B------:R-:W-:Y:S01]  /*3190*/  ISETP.NE.AND P0, PT, R9, R0, PT ;  /* 0x000000000900720c */ /* 0x000fe20003f05270 */
[----:B------:R-:W-:-:S06]  /*31a0*/  UIADD3 UR7, UPT, UPT, UR4, 0x1, URZ ;  /* 0x0000000104077890 */ /* 0x000fcc000fffe0ff */
[----:B------:R-:W-:-:S06]  /*31b0*/  IMAD.U32 R5, RZ, RZ, UR7 ;  /* 0x00000007ff057e24 */ /* 0x000fcc000f8e00ff */
        /* <DEDUP_REMOVED lines=9> */
[----:B------:R-:W0:Y:S01]  /*3250*/  LDS.128 R8, [UR8+0x10] ;  /* 0x00001008ff087984 */ /* 0x000e220008000c00 */
[----:B------:R-:W-:-:S06]  /*3260*/  UIADD3 UR7, UPT, UPT, UR4, 0x4, URZ ;  /* 0x0000000404077890 */ /* 0x000fcc000fffe0ff */
[----:B------:R-:W-:Y:S01]  /*3270*/  IMAD.U32 R5, RZ, RZ, UR7 ;  /* 0x00000007ff057e24 */ /* 0x000fe2000f8e00ff */
        /* <DEDUP_REMOVED lines=42> */
[----:B------:R-:W-:-:S06]  /*3520*/  MOV R5, UR7 ;  /* 0x0000000700057c02 */ /* 0x000fcc0008000f00 */
        /* <DEDUP_REMOVED lines=73> */
[----:B------:R-:W-:-:S04]  /*39c0*/  UIADD3 UR4, UPT, UPT, UR4, 0x20, URZ ;  /* 0x0000002004047890 */ /* 0x000fc8000fffe0ff */
[----:B------:R-:W-:-:S09]  /*39d0*/  UISETP.NE.AND UP0, UPT, UR4, 0x400, UPT ;  /* 0x000004000400788c */ /* 0x000fd2000bf05270 */
[----:B------:R-:W-:Y:S05]  /*39e0*/  BRA.U UP0, `(.L_x_9) ;  /* 0xfffffff500d47547 */ /* 0x000fea000b83ffff */
[----:B------:R-:W-:-:S05]  /*39f0*/  UMOV UR4, URZ ;  /* 0x000000ff00047c82 */ /* 0x000fca0008000000 */
.L_x_11:
[----:B------:R-:W-:Y:S02]  /*3a00*/  ULEA UR8, UR4, UR5, 0x2 ;  /* 0x0000000504087291 */ /* 0x000fe4000f8e10ff */
[----:B------:R-:W-:-:S05]  /*3a10*/  IMAD.U32 R5, RZ, RZ, UR4 ;  /* 0x00000004ff057e24 */ /* 0x000fca000f8e00ff */
[----:B------:R-:W-:Y:S02]  /*3a20*/  UMOV UR7, UR8 ;  /* 0x0000000800077c82 */ /* 0x000fe40008000000 */
[----:B------:R-:W0:Y:S02]  /*3a30*/  LDS.128 R8, [UR8] ;  /* 0x00000008ff087984 */ /* 0x000e240008000c00 */
[----:B0-----:R-:W-:-:S13]  /*3a40*/  ISETP.NE.AND P0, PT, R8, -0x1, PT ;  /* 0xffffffff0800780c */ /* 0x001fda0003f05270 */
[----:B------:R-:W-:Y:S05]  /*3a50*/  @!P0 BRA `(.L_x_10) ;  /* 0x0000001800048947 */ /* 0x000fea0003800000 */
[----:B------:R-:W-:Y:S01]  /*3a60*/  ISETP.NE.AND P0, PT, R9, -0x1, PT ;  /* 0xffffffff0900780c */ /* 0x000fe20003f05270 */
[----:B------:R-:W-:Y:S02]  /*3a70*/  UIADD3 UR9, UPT, UPT, UR4, 0x1, URZ ;  /* 0x0000000104097890 */ /* 0x000fe4000fffe0ff */
[----:B------:R-:W-:-:S04]  /*3a80*/  UIADD3 UR7, UPT, UPT, UR8, 0x4, URZ ;  /* 0x0000000408077890 */ /* 0x000fc8000fffe0ff */
[----:B------:R-:W-:-:S06]  /*3a90*/  MOV R5, UR9 ;  /* 0x0000000900057c02 */ /* 0x000fcc0008000f00 */
[----:B------:R-:W-:Y:S05]  /*3aa0*/  @!P0 BRA `(.L_x_10) ;  /* 0x0000001400f08947 */ /* 0x000fea0003800000 */
[----:B------:R-:W-:Y:S01]  /*3ab0*/  ISETP.NE.AND P0, PT, R10, -0x1, PT ;  /* 0xffffffff0a00780c */ /* 0x000fe20003f05270 */
[----:B------:R-:W-:Y:S02]  /*3ac0*/  UIADD3 UR9, UPT, UPT, UR4, 0x2, URZ ;  /* 0x0000000204097890 */ /* 0x000fe4000fffe0ff */
[----:B------:R-:W-:-:S04]  /*3ad0*/  UIADD3 UR7, UPT, UPT, UR8, 0x8, URZ ;  /* 0x0000000808077890 */ /* 0x000fc8000fffe0ff */
[----:B------:R-:W-:-:S06]  /*3ae0*/  IMAD.U32 R5, RZ, RZ, UR9 ;  /* 0x00000009ff057e24 */ /* 0x000fcc000f8e00ff */
[----:B------:R-:W-:Y:S05]  /*3af0*/  @!P0 BRA `(.L_x_10) ;  /* 0x0000001400dc8947 */ /* 0x000fea0003800000 */
[----:B------:R-:W-:Y:S01]  /*3b00*/  ISETP.NE.AND P0, PT, R11, -0x1, PT ;  /* 0xffffffff0b00780c */ /* 0x000fe20003f05270 */
[----:B------:R-:W-:Y:S02]  /*3b10*/  UIADD3 UR9, UPT, UPT, UR4, 0x3, URZ ;  /* 0x0000000304097890 */ /* 0x000fe4000fffe0ff */
[----:B------:R-:W-:-:S04]  /*3b20*/  UIADD3 UR7, UPT, UPT, UR8, 0xc, URZ ;  /* 0x0000000c08077890 */ /* 0x000fc8000fffe0ff */
[----:B------:R-:W-:-:S06]  /*3b30*/  IMAD.U32 R5, RZ, RZ, UR9 ;  /* 0x00000009ff057e24 */ /* 0x000fcc000f8e00ff */
[----:B------:R-:W-:Y:S05]  /*3b40*/  @!P0 BRA `(.L_x_10) ;  /* 0x0000001400c88947 */ /* 0x000fea0003800000 */
[----:B------:R-:W0:Y:S01]  /*3b50*/  LDS.128 R8, [UR8+0x10] ;  /* 0x00001008ff087984 */ /* 0x000e220008000c00 */
[----:B------:R-:W-:Y:S02]  /*3b60*/  UIADD3 UR9, UPT, UPT, UR4, 0x4, URZ ;  /* 0x0000000404097890 */ /* 0x000fe4000fffe0ff */
[----:B------:R-:W-:-:S04]  /*3b70*/  UIADD3 UR7, UPT, UPT, UR8, 0x10, URZ ;  /* 0x0000001008077890 */ /* 0x000fc8000fffe0ff */
[----:B------:R-:W-:Y:S01]  /*3b80*/  IMAD.U32 R5, RZ, RZ, UR9 ;  /* 0x00000009ff057e24 */ /* 0x000fe2000f8e00ff */
[----:B0-----:R-:W-:-:S13]  /*3b90*/  ISETP.NE.AND P0, PT, R8, -0x1, PT ;  /* 0xffffffff0800780c */ /* 0x001fda0003f05270 */
        /* <DEDUP_REMOVED lines=82> */
[----:B------:R-:W-:Y:S02]  /*40c0*/  MOV R5, UR9 ;  /* 0x0000000900057c02 */ /* 0x000fe40008000f00 */
        /* <DEDUP_REMOVED lines=59> */
[----:B------:R-:W-:-:S04]  /*4480*/  UIADD3 UR4, UPT, UPT, UR4, 0x20, URZ ;  /* 0x0000002004047890 */ /* 0x000fc8000fffe0ff */
[----:B------:R-:W-:-:S09]  /*4490*/  UISETP.NE.AND UP0, UPT, UR4, 0x400, UPT ;  /* 0x000004000400788c */ /* 0x000fd2000bf05270 */
[----:B------:R-:W-:Y:S05]  /*44a0*/  BRA.U UP0, `(.L_x_11) ;  /* 0xfffffff500547547 */ /* 0x000fea000b83ffff */
[----:B------:R-:W0:Y:S02]  /*44b0*/  LDC.64 R8, c[0x4][0x38] ;  /* 0x01000e00ff087b82 */ /* 0x000e240000000a00 */
[----:B0-----:R0:W5:Y:S01]  /*44c0*/  LDG.E R26, desc[UR10][R8.64] ;  /* 0x0000000a081a7981 */ /* 0x001162000c1e1900 */
[----:B------:R-:W-:Y:S02]  /*44d0*/  IMAD.MOV.U32 R14, RZ, RZ, RZ ;  /* 0x000000ffff0e7224 */ /* 0x000fe400078e00ff */
[----:B------:R-:W-:-:S07]  /*44e0*/  IMAD.MOV.U32 R5, RZ, RZ, RZ ;  /* 0x000000ffff057224 */ /* 0x000fce00078e00ff */
.L_x_12:
[----:B0-----:R-:W0:Y:S02]  /*44f0*/  LDC.64 R8, c[0x4][0x38] ;  /* 0x01000e00ff087b82 */ /* 0x001e240000000a00 */
        /* <DEDUP_REMOVED lines=39> */
[----:B------:R-:W-:Y:S01]  /*4770*/  VIMNMX.U32 R13, PT, PT, R11, R16, PT ;  /* 0x000000100b0d7248 */ /* 0x000fe20003fe0000 */
[----:B------:R-:W-:Y:S01]  /*4780*/  @!P3 VIADD R5, R14, 0x5 ;  /* 0x000000050e05b836 */ /* 0x000fe20000000000 */
[----:B------:R-:W-:Y:S02]  /*4790*/  ISETP.GE.U32.AND P2, PT, R17, R10, PT ;  /* 0x0000000a1100720c */ /* 0x000fe40003f46070 */
[----:B------:R-:W-:Y:S02]  /*47a0*/  VIMNMX.U32 R10, PT, PT, R13, R22, PT ;  /* 0x000000160d0a7248 */ /* 0x000fe40003fe0000 */
[----:B------:R-:W-:Y:S02]  /*47b0*/  ISETP.GE.U32.AND P3, PT, R16, R11, PT ;  /* 0x0000000b1000720c */ /* 0x000fe40003f66070 */
[----:B------:R-:W-:Y:S02]  /*47c0*/  @!P0 IADD3 R5, PT, PT, R14, 0x6, RZ ;  /* 0x000000060e058810 */ /* 0x000fe40007ffe0ff */
[----:B------:R-:W-:Y:S01]  /*47d0*/  ISETP.GE.U32.AND P0, PT, R22, R13, PT ;  /* 0x0000000d1600720c */ /* 0x000fe20003f06070 */
[----:B------:R-:W-:-:S04]  /*47e0*/  @!P1 VIADD R5, R14, 0x7 ;  /* 0x000000070e059836 */ /* 0x000fc80000000000 */
[----:B------:R-:W-:-:S04]  /*47f0*/  @!P2 VIADD R5, R14, 0x8 ;  /* 0x000000080e05a836 */ /* 0x000fc80000000000 */
[----:B------:R-:W-:-:S04]  /*4800*/  @!P3 VIADD R5, R14, 0x9 ;  /* 0x000000090e05b836 */ /* 0x000fc80000000000 */
        /* <DEDUP_REMOVED lines=25> */
[----:B------:R-:W-:Y:S01]  /*49a0*/  IMAD R13, R5, 0x20, R10 ;  /* 0x00000020050d7824 */ /* 0x000fe200078e020a */
        /* <DEDUP_REMOVED lines=103> */
[----:B-1----:R-:W4:Y:S04]  /*5020*/  LDG.E.U8 R27, desc[UR10][R14.64+0x17] ;  /* 0x0000170a0e1b7981 */ /* 0x002f28000c1e1100 */
[----:B0-----:R0:W-:Y:S04]  /*5030*/  STG.E.U8 desc[UR10][R10.64+0x18], R19 ;  /* 0x000018130a007986 */ /* 0x0011e8000c10110a */
[----:B0-----:R-:W4:Y:S04]  /*5040*/  LDG.E.U8 R19, desc[UR10][R14.64+0x18] ;  /* 0x0000180a0e137981 */ /* 0x001f28000c1e1100 */
[----:B------:R0:W-:Y:S04]  /*5050*/  STG.E.U8 desc[UR10][R10.64+0x19], R21 ;  /* 0x000019150a007986 */ /* 0x0001e8000c10110a */
[----:B0-----:R-:W4:Y:S04]  /*5060*/  LDG.E.U8 R21, desc[UR10][R14.64+0x19] ;  /* 0x0000190a0e157981 */ /* 0x001f28000c1e1100 */
[----:B------:R0:W-:Y:S04]  /*5070*/  STG.E.U8 desc[UR10][R10.64+0x1a], R23 ;  /* 0x00001a170a007986 */ /* 0x0001e8000c10110a */
[----:B0-----:R-:W4:Y:S04]  /*5080*/  LDG.E.U8 R23, desc[UR10][R14.64+0x1a] ;  /* 0x00001a0a0e177981 */ /* 0x001f28000c1e1100 */
[----:B------:R0:W-:Y:S04]  /*5090*/  STG.E.U8 desc[UR10][R10.64+0x1b], R25 ;  /* 0x00001b190a007986 */ /* 0x0001e8000c10110a */
[----:B0-----:R-:W4:Y:S04]  /*50a0*/  LDG.E.U8 R25, desc[UR10][R14.64+0x1b] ;  /* 0x00001b0a0e197981 */ /* 0x001f28000c1e1100 */
[----:B--2---:R0:W-:Y:S04]  /*50b0*/  STG.E.U8 desc[UR10][R10.64+0x1c], R18 ;  /* 0x00001c120a007986 */ /* 0x0041e8000c10110a */
[----:B------:R-:W2:Y:S04]  /*50c0*/  LDG.E.U8 R29, desc[UR10][R14.64+0x1c] ;  /* 0x00001c0a0e1d7981 */ /* 0x000ea8000c1e1100 */
[----:B------:R-:W-:Y:S04]  /*50d0*/  STG.E.U8 desc[UR10][R10.64+0x1d], R28 ;  /* 0x00001d1c0a007986 */ /* 0x000fe8000c10110a */
[----:B0-----:R-:W2:Y:S04]  /*50e0*/  LDG.E.U8 R18, desc[UR10][R14.64+0x1d] ;  /* 0x00001d0a0e127981 */ /* 0x001ea8000c1e1100 */
[----:B------:R0:W-:Y:S04]  /*50f0*/  STG.E.U8 desc[UR10][R10.64+0x1e], R26 ;  /* 0x00001e1a0a007986 */ /* 0x0001e8000c10110a */
[----:B0-----:R-:W2:Y:S04]  /*5100*/  LDG.E.U8 R26, desc[UR10][R14.64+0x1e] ;  /* 0x00001e0a0e1a7981 */ /* 0x001ea8000c1e1100 */
[----:B------:R0:W-:Y:S04]  /*5110*/  STG.E.U8 desc[UR10][R10.64+0x1f], R24 ;  /* 0x00001f180a007986 */ /* 0x0001e8000c10110a */
[----:B0-----:R-:W2:Y:S04]  /*5120*/  LDG.E.U8 R24, desc[UR10][R14.64+0x1f] ;  /* 0x00001f0a0e187981 */ /* 0x001ea8000c1e1100 */
[----:B-----5:R0:W-:Y:S02]  /*5130*/  STS.U8 [R13+0x14], R16 ;  /* 0x000014100d007388 */ /* 0x0201e40000000000 */
[----:B0-----:R-:W0:Y:S01]  /*5140*/  LDC.64 R16, c[0x4][0x18] ;  /* 0x01000600ff107b82 */ /* 0x001e220000000a00 */
[----:B------:R-:W-:-:S02]  /*5150*/  VIADD R12, R12, 0x1 ;  /* 0x000000010c0c7836 */ /* 0x000fc40000000000 */
[C---:B------:R-:W-:Y:S01]  /*5160*/  IMAD.WIDE.U32 R8, R5.reuse, 0x4, R8 ;  /* 0x0000000405087825 */ /* 0x040fe200078e0008 */
[----:B------:R-:W-:Y:S02]  /*5170*/  LEA R5, R5, UR5, 0x2 ;  /* 0x0000000505057c11 */ /* 0x000fe4000f8e10ff */
        /* <DEDUP_REMOVED lines=15> */
.L_x_10:
[----:B------:R-:W0:Y:S01]  /*5270*/  LDC.64 R8, c[0x4][0x38] ;  /* 0x01000e00ff087b82 */ /* 0x000e220000000a00 */
[----:B------:R-:W-:Y:S01]  /*5280*/  VIADD R12, R12, 0x1 ;  /* 0x000000010c0c7836 */ /* 0x000fe20000000000 */
[----:B------:R1:W-:Y:S06]  /*5290*/  STS [UR7], R0 ;  /* 0x00000000ff007988 */ /* 0x0003ec0008000807 */
[----:B------:R-:W2:Y:S01]  /*52a0*/  LDC.64 R10, c[0x4][0x18] ;  /* 0x01000600ff0a7b82 */ /* 0x000ea20000000a00 */
[----:B0-----:R-:W-:Y:S01]  /*52b0*/  IMAD.WIDE.U32 R8, R5, 0x4, R8 ;  /* 0x0000000405087825 */ /* 0x001fe200078e0008 */
[----:B--2---:R1:W-:Y:S04]  /*52c0*/  STG.E desc[UR10][R10.64], R12 ;  /* 0x0000000c0a007986 */ /* 0x0043e8000c10190a */
[----:B------:R1:W-:Y:S01]  /*52d0*/  STG.E desc[UR10][R8.64], R4 ;  /* 0x0000000408007986 */ /* 0x0003e2000c10190a */
[----:B------:R-:W-:Y:S05]  /*52e0*/  BRA `(.L_x_13) ;  /* 0x00000000000c7947 */ /* 0x000fea0003800000 */
.L_x_8:
[----:B------:R-:W0:Y:S02]  /*52f0*/  LDC.64 R8, c[0x4][0x38] ;  /* 0x01000e00ff087b82 */ /* 0x000e240000000a00 */
[----:B0-----:R-:W-:-:S05]  /*5300*/  IMAD.WIDE.U32 R8, R5, 0x4, R8 ;  /* 0x0000000405087825 */ /* 0x001fca00078e0008 */
[----:B------:R2:W-:Y:S02]  /*5310*/  STG.E desc[UR10][R8.64], R4 ;  /* 0x0000000408007986 */ /* 0x0005e4000c10190a */
.L_x_13:
[----:B------:R-:W-:-:S13]  /*5320*/  ISETP.GT.AND P0, PT, R2, UR6, PT ;  /* 0x0000000602007c0c */ /* 0x000fda000bf04270 */
[----:B------:R-:W-:Y:S05]  /*5330*/  @P0 BRA `(.L_x_14) ;  /* 0xffffffdc006c0947 */ /* 0x000fea000383ffff */
[----:B------:R-:W3:Y:S01]  /*5340*/  LDC.64 R2, c[0x4][0x8] ;  /* 0x01000200ff027b82 */ /* 0x000ee20000000a00 */
[----:B------:R-:W4:Y:S02]  /*5350*/  LDCU UR4, c[0x0][0x380] ;  /* 0x00007000ff0477ac */ /* 0x000f240008000800 */
[----:B----4-:R-:W-:Y:S01]  /*5360*/  UISETP.GE.AND UP0, UPT, UR4, 0x1, UPT ;  /* 0x000000010400788c */ /* 0x010fe2000bf06270 */
[----:B---3--:R3:W-:Y:S08]  /*5370*/  STG.E desc[UR10][R2.64], R4 ;  /* 0x0000000402007986 */ /* 0x0087f0000c10190a */
[----:B------:R-:W-:Y:S05]  /*5380*/  BRA.U !UP0, `(.L_x_15) ;  /* 0x0000001d08ec7547 */ /* 0x000fea000b800000 */
[----:B------:R-:W4:Y:S01]  /*5390*/  LDCU.64 UR6, c[0x4][0x38] ;  /* 0x01000700ff0677ac */ /* 0x000f220008000a00 */
[----:B---3--:R-:W-:Y:S01]  /*53a0*/  IMAD.MOV.U32 R2, RZ, RZ, RZ ;  /* 0x000000ffff027224 */ /* 0x008fe200078e00ff */
[----:B----4-:R-:W-:-:S04]  /*53b0*/  UIADD3 UR4, UP0, UPT, UR6, 0x20, URZ ;  /* 0x0000002006047890 */ /* 0x010fc8000ff1e0ff */
[----:B------:R-:W-:-:S12]  /*53c0*/  UIADD3.X UR6, UPT, UPT, URZ, UR7, URZ, UP0, !UPT ;  /* 0x00000007ff067290 */ /* 0x000fd800087fe4ff */
.L_x_22:
[----:B012---:R-:W-:Y:S01]  /*53d0*/  VIADD R4, R4, 0x1 ;  /* 0x0000000104047836 */ /* 0x007fe20000000000 */
[----:B------:R-:W-:Y:S01]  /*53e0*/  SHF.R.U32.HI R0, RZ, 0x5, R2 ;  /* 0x00000005ff007819 */ /* 0x000fe20000011602 */
[----:B---3--:R-:W-:-:S07]  /*53f0*/  IMAD.MOV.U32 R5, RZ, RZ, RZ ;  /* 0x000000ffff057224 */ /* 0x008fce00078e00ff */
.L_x_17:
[----:B------:R-:W-:Y:S02]  /*5400*/  LEA R13, R5, UR5, 0x2 ;  /* 0x00000005050d7c11 */ /* 0x000fe4000f8e10ff */
[----:B------:R-:W-:-:S03]  /*5410*/  MOV R3, R5 ;  /* 0x0000000500037202 */ /* 0x000fc60000000f00 */
[----:B------:R-:W0:Y:S02]  /*5420*/  LDS.128 R8, [R13] ;  /* 0x000000000d087984 */ /* 0x000e240000000c00 */
        /* <DEDUP_REMOVED lines=60> */
[----:B------:R-:W-:Y:S02]  /*57f0*/  ISETP.NE.AND P0, PT, R11, R0, PT ;  /* 0x000000000b00720c */ /* 0x000fe40003f05270 */
[----:B------:R-:W-:-:S11]  /*5800*/  IADD3 R3, PT, PT, R5, 0x13, RZ ;  /* 0x0000001305037810 */ /* 0x000fd60007ffe0ff */
        /* <DEDUP_REMOVED lines=44> */
.L_x_19:
        /* <DEDUP_REMOVED lines=140> */
[----:B------:R-:W0:Y:S01]  /*6390*/  LDC.64 R8, c[0x4][0x38] ;  /* 0x01000e00ff087b82 */ /* 0x000e220000000a00 */
[----:B------:R-:W-:Y:S02]  /*63a0*/  IMAD.MOV.U32 R10, RZ, RZ, RZ ;  /* 0x000000ffff0a7224 */ /* 0x000fe400078e00ff */
[----:B------:R-:W-:Y:S01]  /*63b0*/  IMAD.MOV.U32 R3, RZ, RZ, RZ ;  /* 0x000000ffff037224 */ /* 0x000fe200078e00ff */
[----:B0-----:R0:W5:Y:S02]  /*63c0*/  LDG.E R5, desc[UR10][R8.64] ;  /* 0x0000000a08057981 */ /* 0x001164000c1e1900 */
[----:B0-----:R-:W-:Y:S02]  /*63d0*/  IMAD.U32 R8, RZ, RZ, UR4 ;  /* 0x00000004ff087e24 */ /* 0x001fe4000f8e00ff */
[----:B------:R-:W-:-:S07]  /*63e0*/  IMAD.U32 R9, RZ, RZ, UR6 ;  /* 0x00000006ff097e24 */ /* 0x000fce000f8e00ff */
.L_x_20:
        /* <DEDUP_REMOVED lines=13> */
[----:B--2--5:R-:W-:-:S04]  /*64c0*/  VIMNMX.U32 R23, PT, PT, R22, R5, PT ;  /* 0x0000000516177248 */ /* 0x024fc80003fe0000 */
[----:B---3--:R-:W-:Y:S02]  /*64d0*/  ISETP.GE.U32.AND P3, PT, R24, R23, PT ;  /* 0x000000171800720c */ /* 0x008fe40003f66070 */
[----:B------:R-:W-:Y:S02]  /*64e0*/  VIMNMX.U32 R25, PT, PT, R23, R24, PT ;  /* 0x0000001817197248 */ /* 0x000fe40003fe0000 */
[----:B------:R-:W2:Y:S04]  /*64f0*/  LDG.E R24, desc[UR10][R8.64+0x14] ;  /* 0x0000140a08187981 */ /* 0x000ea8000c1e1900 */
[----:B------:R-:W3:Y:S01]  /*6500*/  LDG.E R23, desc[UR10][R8.64+0x18] ;  /* 0x0000180a08177981 */ /* 0x000ee2000c1e1900 */
[----:B----4-:R-:W-:Y:S02]  /*6510*/  ISETP.GE.U32.AND P0, PT, R26, R25, PT ;  /* 0x000000191a00720c */ /* 0x010fe40003f06070 */
[----:B------:R-:W-:-:S02]  /*6520*/  VIMNMX.U32 R26, PT, PT, R25, R26, PT ;  /* 0x0000001a191a7248 */ /* 0x000fc40003fe0000 */
[----:B------:R-:W4:Y:S02]  /*6530*/  LDG.E R25, desc[UR10][R8.64+0x1c] ;  /* 0x00001c0a08197981 */ /* 0x000f24000c1e1900 */
[----:B------:R-:W-:Y:S02]  /*6540*/  ISETP.GE.U32.AND P1, PT, R21, R26, PT ;  /* 0x0000001a1500720c */ /* 0x000fe40003f26070 */
[----:B------:R-:W-:Y:S02]  /*6550*/  VIMNMX.U32 R26, PT, PT, R26, R21, PT ;  /* 0x000000151a1a7248 */ /* 0x000fe40003fe0000 */
[----:B------:R-:W-:Y:S02]  /*6560*/  ISETP.GE.U32.AND P2, PT, R22, R5, PT ;  /* 0x000000051600720c */ /* 0x000fe40003f46070 */
[----:B------:R-:W-:Y:S02]  /*6570*/  VIMNMX.U32 R22, PT, PT, R26, R11, PT ;  /* 0x0000000b1a167248 */ /* 0x000fe40003fe0000 */
[----:B------:R-:W-:-:S02]  /*6580*/  SEL R3, R10, R3, !P2 ;  /* 0x000000030a037207 */ /* 0x000fc40005000000 */
[----:B------:R-:W-:Y:S01]  /*6590*/  VIMNMX.U32 R5, PT, PT, R22, R13, PT ;  /* 0x0000000d16057248 */ /* 0x000fe20003fe0000 */
[C---:B------:R-:W-:Y:S01]  /*65a0*/  @!P3 VIADD R3, R10.reuse, 0x1 ;  /* 0x000000010a03b836 */ /* 0x040fe20000000000 */
[----:B------:R-:W-:Y:S02]  /*65b0*/  ISETP.GE.U32.AND P2, PT, R11, R26, PT ;  /* 0x0000001a0b00720c */ /* 0x000fe40003f46070 */
[----:B------:R-:W-:Y:S02]  /*65c0*/  ISETP.GE.U32.AND P3, PT, R13, R22, PT ;  /* 0x000000160d00720c */ /* 0x000fe40003f66070 */
[----:B------:R-:W-:Y:S01]  /*65d0*/  VIMNMX.U32 R22, PT, PT, R5, R14, PT ;  /* 0x0000000e05167248 */ /* 0x000fe20003fe0000 */
[----:B------:R-:W-:Y:S01]  /*65e0*/  @!P0 VIADD R3, R10, 0x2 ;  /* 0x000000020a038836 */ /* 0x000fe20000000000 */
[----:B------:R-:W-:Y:S02]  /*65f0*/  ISETP.GE.U32.AND P0, PT, R14, R5, PT ;  /* 0x000000050e00720c */ /* 0x000fe40003f06070 */
[----:B------:R-:W-:Y:S01]  /*6600*/  VIMNMX.U32 R5, PT, PT, R22, R15, PT ;  /* 0x0000000f16057248 */ /* 0x000fe20003fe0000 */
[----:B------:R-:W-:Y:S01]  /*6610*/  @!P1 VIADD R3, R10, 0x3 ;  /* 0x000000030a039836 */ /* 0x000fe20000000000 */
[----:B------:R-:W-:-:S02]  /*6620*/  ISETP.GE.U32.AND P1, PT, R15, R22, PT ;  /* 0x000000160f00720c */ /* 0x000fc40003f26070 */
[----:B------:R-:W-:Y:S01]  /*6630*/  VIMNMX.U32 R14, PT, PT, R5, R16, PT ;  /* 0x00000010050e7248 */ /* 0x000fe20003fe0000 */
[----:B------:R-:W-:Y:S01]  /*6640*/  @!P2 VIADD R3, R10, 0x4 ;  /* 0x000000040a03a836 */ /* 0x000fe20000000000 */
[----:B------:R-:W-:Y:S02]  /*6650*/  ISETP.GE.U32.AND P2, PT, R16, R5, PT ;  /* 0x000000051000720c */ /* 0x000fe40003f46070 */
[----:B------:R-:W-:Y:S01]  /*6660*/  VIMNMX.U32 R5, PT, PT, R14, R17, PT ;  /* 0x000000110e057248 */ /* 0x000fe20003fe0000 */
[C---:B------:R-:W-:Y:S01]  /*6670*/  @!P3 VIADD R3, R10.reuse, 0x5 ;  /* 0x000000050a03b836 */ /* 0x040fe20000000000 */
[----:B------:R-:W-:Y:S01]  /*6680*/  ISETP.GE.U32.AND P3, PT, R17, R14, PT ;  /* 0x0000000e1100720c */ /* 0x000fe20003f66070 */
[----:B------:R-:W-:Y:S01]  /*6690*/  @!P0 VIADD R3, R10, 0x6 ;  /* 0x000000060a038836 */ /* 0x000fe20000000000 */
[----:B------:R-:W-:Y:S02]  /*66a0*/  VIMNMX.U32 R14, PT, PT, R5, R18, PT ;  /* 0x00000012050e7248 */ /* 0x000fe40003fe0000 */
[----:B------:R-:W-:-:S02]  /*66b0*/  ISETP.GE.U32.AND P0, PT, R18, R5, PT ;  /* 0x000000051200720c */ /* 0x000fc40003f06070 */
[----:B------:R-:W-:Y:S01]  /*66c0*/  VIMNMX.U32 R5, PT, PT, R14, R19, PT ;  /* 0x000000130e057248 */ /* 0x000fe20003fe0000 */
[C---:B------:R-:W-:Y:S01]  /*66d0*/  @!P1 VIADD R3, R10.reuse, 0x7 ;  /* 0x000000070a039836 */ /* 0x040fe20000000000 */
[----:B------:R-:W-:Y:S02]  /*66e0*/  ISETP.GE.U32.AND P1, PT, R19, R14, PT ;  /* 0x0000000e1300720c */ /* 0x000fe40003f26070 */
[----:B------:R-:W-:Y:S01]  /*66f0*/  VIMNMX.U32 R11, PT, PT, R5, R20, PT ;  /* 0x00000014050b7248 */ /* 0x000fe20003fe0000 */
[C---:B------:R-:W-:Y:S02]  /*6700*/  @!P2 VIADD R3, R10.reuse, 0x8 ;  /* 0x000000080a03a836 */ /* 0x040fe40000000000 */
[----:B------:R-:W-:Y:S01]  /*6710*/  @!P3 VIADD R3, R10, 0x9 ;  /* 0x000000090a03b836 */ /* 0x000fe20000000000 */
[----:B------:R-:W-:-:S03]  /*6720*/  ISETP.GE.U32.AND P2, PT, R20, R5, PT ;  /* 0x000000051400720c */ /* 0x000fc60003f46070 */
[----:B------:R-:W-:-:S04]  /*6730*/  @!P0 VIADD R3, R10, 0xa ;  /* 0x0000000a0a038836 */ /* 0x000fc80000000000 */
[----:B------:R-:W-:-:S06]  /*6740*/  @!P1 VIADD R3, R10, 0xb ;  /* 0x0000000b0a039836 */ /* 0x000fcc0000000000 */
[----:B------:R-:W-:Y:S02]  /*6750*/  @!P2 IADD3 R3, PT, PT, R10, 0xc, RZ ;  /* 0x0000000c0a03a810 */ /* 0x000fe40007ffe0ff */
[----:B--2---:R-:W-:-:S04]  /*6760*/  VIMNMX.U32 R14, PT, PT, R11, R24, PT ;  /* 0x000000180b0e7248 */ /* 0x004fc80003fe0000 */
[----:B---3--:R-:W-:Y:S02]  /*6770*/  ISETP.GE.U32.AND P0, PT, R23, R14, PT ;  /* 0x0000000e1700720c */ /* 0x008fe40003f06070 */
[----:B------:R-:W-:Y:S02]  /*6780*/  VIMNMX.U32 R14, PT, PT, R14, R23, PT ;  /* 0x000000170e0e7248 */ /* 0x000fe40003fe0000 */
[----:B------:R-:W-:Y:S02]  /*6790*/  ISETP.GE.U32.AND P3, PT, R24, R11, PT ;  /* 0x0000000b1800720c */ /* 0x000fe40003f66070 */
[----:B----4-:R-:W-:-:S11]  /*67a0*/  ISETP.GE.U32.AND P1, PT, R25, R14, PT ;  /* 0x0000000e1900720c */ /* 0x010fd60003f26070 */
[C---:B------:R-:W-:Y:S02]  /*67b0*/  @!P3 VIADD R3, R10.reuse, 0xd ;  /* 0x0000000d0a03b836 */ /* 0x040fe40000000000 */
[C---:B------:R-:W-:Y:S02]  /*67c0*/  @!P0 VIADD R3, R10.reuse, 0xe ;  /* 0x0000000e0a038836 */ /* 0x040fe40000000000 */
[C---:B------:R-:W-:Y:S02]  /*67d0*/  @!P1 VIADD R3, R10.reuse, 0xf ;  /* 0x0000000f0a039836 */ /* 0x040fe40000000000 */
[----:B------:R-:W-:-:S05]  /*67e0*/  VIADD R10, R10, 0x10 ;  /* 0x000000100a0a7836 */ /* 0x000fca0000000000 */
[----:B------:R-:W-:Y:S02]  /*67f0*/  ISETP.NE.AND P0, PT, R10, 0x400, PT ;  /* 0x000004000a00780c */ /* 0x000fe40003f05270 */
[----:B------:R-:W-:Y:S02]  /*6800*/  IADD3 R8, P1, PT, R8, 0x40, RZ ;  /* 0x0000004008087810 */ /* 0x000fe40007f3e0ff */
[----:B------:R-:W-:-:S03]  /*6810*/  VIMNMX.U32 R5, PT, PT, R14, R25, PT ;  /* 0x000000190e057248 */ /* 0x000fc60003fe0000 */
[----:B------:R-:W-:-:S06]  /*6820*/  IMAD.X R9, RZ, RZ, R9, P1 ;  /* 0x000000ffff097224 */ /* 0x000fcc00008e0609 */
        /* <DEDUP_REMOVED lines=19> */
[----:B------:R-:W-:Y:S04]  /*6960*/  LDS.U8 R25, [R5+0x8] ;  /* 0x0000080005197984 */ /* 0x000fe80000000000 */
[----:B------:R-:W-:Y:S04]  /*6970*/  LDS.U8 R18, [R5+0x9] ;  /* 0x0000090005127984 */ /* 0x000fe80000000000 */
[----:B------:R-:W-:Y:S04]  /*6980*/  LDS.U8 R17, [R5+0xa] ;  /* 0x00000a0005117984 */ /* 0x000fe80000000000 */
[----:B0-----:R-:W-:Y:S04]  /*6990*/  STG.E.U8 desc[UR10][R8.64], R13 ;  /* 0x0000000d08007986 */ /* 0x001fe8000c10110a */
[----:B------:R-:W5:Y:S04]  /*69a0*/  LDG.E.U8 R20, desc[UR10][R10.64] ;  /* 0x0000000a0a147981 */ /* 0x000f68000c1e1100 */
[----:B-1----:R-:W-:Y:S04]  /*69b0*/  STG.E.U8 desc[UR10][R8.64+0x1], R15 ;  /* 0x0000010f08007986 */ /* 0x002fe8000c10110a */
[----:B------:R-:W5:Y:S04]  /*69c0*/  LDG.E.U8 R22, desc[UR10][R10.64+0x1] ;  /* 0x0000010a0a167981 */ /* 0x000f68000c1e1100 */
[----:B--2---:R0:W-:Y:S04]  /*69d0*/  STG.E.U8 desc[UR10][R8.64+0x2], R19 ;  /* 0x0000021308007986 */ /* 0x0041e8000c10110a */
[----:B------:R-:W2:Y:S04]  /*69e0*/  LDG.E.U8 R16, desc[UR10][R10.64+0x2] ;  /* 0x0000020a0a107981 */ /* 0x000ea8000c1e1100 */
[----:B---3--:R-:W-:Y:S04]  /*69f0*/  STG.E.U8 desc[UR10][R8.64+0x3], R21 ;  /* 0x0000031508007986 */ /* 0x008fe8000c10110a */
[----:B0-----:R-:W3:Y:S04]  /*6a00*/  LDG.E.U8 R19, desc[UR10][R10.64+0x3] ;  /* 0x0000030a0a137981 */ /* 0x001ee8000c1e1100 */
[----:B------:R-:W0:Y:S04]  /*6a10*/  LDS.U8 R13, [R5+0x7] ;  /* 0x00000700050d7984 */ /* 0x000e280000000000 */
[----:B------:R-:W1:Y:S04]  /*6a20*/  LDS.U8 R24, [R5+0xb] ;  /* 0x00000b0005187984 */ /* 0x000e680000000000 */
[----:B------:R-:W1:Y:S04]  /*6a30*/  LDS.U8 R26, [R5+0xc] ;  /* 0x00000c00051a7984 */ /* 0x000e680000000000 */
[----:B------:R-:W1:Y:S04]  /*6a40*/  LDS.U8 R15, [R5+0xd] ;  /* 0x00000d00050f7984 */ /* 0x000e680000000000 */
[----:B------:R-:W1:Y:S04]  /*6a50*/  LDS.U8 R28, [R5+0xe] ;  /* 0x00000e00051c7984 */ /* 0x000e680000000000 */
[----:B----4-:R-:W-:Y:S04]  /*6a60*/  STG.E.U8 desc[UR10][R8.64+0x4], R14 ;  /* 0x0000040e08007986 */ /* 0x010fe8000c10110a */
[----:B------:R-:W-:Y:S04]  /*6a70*/  LDS.U8 R23, [R5+0x10] ;  /* 0x0000100005177984 */ /* 0x000fe80000000000 */
[----:B------:R-:W-:Y:S04]  /*6a80*/  LDS.U8 R21, [R5+0x11] ;  /* 0x0000110005157984 */ /* 0x000fe80000000000 */
[----:B-----5:R-:W-:Y:S04]  /*6a90*/  STS.U8 [R5], R20 ;  /* 0x0000001405007388 */ /* 0x020fe80000000000 */
[----:B------:R-:W-:Y:S04]  /*6aa0*/  STS.U8 [R5+0x1], R22 ;  /* 0x0000011605007388 */ /* 0x000fe80000000000 */
[----:B--2---:R-:W-:Y:S04]  /*6ab0*/  STS.U8 [R5+0x2], R16 ;  /* 0x0000021005007388 */ /* 0x004fe80000000000 */
[----:B------:R-:W2:Y:S04]  /*6ac0*/  LDS.U8 R16, [R5+0xf] ;  /* 0x00000f0005107984 */ /* 0x000ea80000000000 */
[----:B---3--:R3:W-:Y:S04]  /*6ad0*/  STS.U8 [R5+0x3], R19 ;  /* 0x0000031305007388 */ /* 0x0087e80000000000 */
[----:B---3--:R-:W3:Y:S04]  /*6ae0*/  LDG.E.U8 R19, desc[UR10][R10.64+0x4] ;  /* 0x0000040a0a137981 */ /* 0x008ee8000c1e1100 */
[----:B------:R-:W-:Y:S04]  /*6af0*/  STG.E.U8 desc[UR10][R8.64+0x5], R29 ;  /* 0x0000051d08007986 */ /* 0x000fe8000c10110a */
[----:B------:R-:W4:Y:S04]  /*6b00*/  LDG.E.U8 R20, desc[UR10][R10.64+0x5] ;  /* 0x0000050a0a147981 */ /* 0x000f28000c1e1100 */
[----:B------:R-:W-:Y:S04]  /*6b10*/  STG.E.U8 desc[UR10][R8.64+0x6], R27 ;  /* 0x0000061b08007986 */ /* 0x000fe8000c10110a */
[----:B------:R-:W5:Y:S04]  /*6b20*/  LDG.E.U8 R22, desc[UR10][R10.64+0x6] ;  /* 0x0000060a0a167981 */ /* 0x000f68000c1e1100 */
[----:B0-----:R0:W-:Y:S04]  /*6b30*/  STG.E.U8 desc[UR10][R8.64+0x7], R13 ;  /* 0x0000070d08007986 */ /* 0x0011e8000c10110a */
[----:B0-----:R-:W5:Y:S04]  /*6b40*/  LDG.E.U8 R13, desc[UR10][R10.64+0x7] ;  /* 0x0000070a0a0d7981 */ /* 0x001f68000c1e1100 */
[----:B------:R0:W-:Y:S04]  /*6b50*/  STG.E.U8 desc[UR10][R8.64+0x8], R25 ;  /* 0x0000081908007986 */ /* 0x0001e8000c10110a */
[----:B------:R-:W5:Y:S04]  /*6b60*/  LDG.E.U8 R29, desc[UR10][R10.64+0x8] ;  /* 0x0000080a0a1d7981 */ /* 0x000f68000c1e1100 */
[----:B------:R-:W-:Y:S04]  /*6b70*/  STG.E.U8 desc[UR10][R8.64+0x9], R18 ;  /* 0x0000091208007986 */ /* 0x000fe8000c10110a */
[----:B------:R-:W5:Y:S04]  /*6b80*/  LDG.E.U8 R14, desc[UR10][R10.64+0x9] ;  /* 0x0000090a0a0e7981 */ /* 0x000f68000c1e1100 */
[----:B------:R2:W-:Y:S04]  /*6b90*/  STG.E.U8 desc[UR10][R8.64+0xa], R17 ;  /* 0x00000a1108007986 */ /* 0x0005e8000c10110a */
[----:B------:R-:W5:Y:S04]  /*6ba0*/  LDG.E.U8 R27, desc[UR10][R10.64+0xa] ;  /* 0x00000a0a0a1b7981 */ /* 0x000f68000c1e1100 */
[----:B-1----:R-:W-:Y:S04]  /*6bb0*/  STG.E.U8 desc[UR10][R8.64+0xb], R24 ;  /* 0x00000b1808007986 */ /* 0x002fe8000c10110a */
[----:B0-----:R-:W5:Y:S04]  /*6bc0*/  LDG.E.U8 R25, desc[UR10][R10.64+0xb] ;  /* 0x00000b0a0a197981 */ /* 0x001f68000c1e1100 */
[----:B------:R-:W-:Y:S04]  /*6bd0*/  STG.E.U8 desc[UR10][R8.64+0xc], R26 ;  /* 0x00000c1a08007986 */ /* 0x000fe8000c10110a */
[----:B--2---:R-:W2:Y:S04]  /*6be0*/  LDG.E.U8 R17, desc[UR10][R10.64+0xc] ;  /* 0x00000c0a0a117981 */ /* 0x004ea8000c1e1100 */
[----:B------:R0:W-:Y:S04]  /*6bf0*/  STG.E.U8 desc[UR10][R8.64+0xd], R15 ;  /* 0x00000d0f08007986 */ /* 0x0001e8000c10110a */
[----:B0-----:R-:W2:Y:S04]  /*6c00*/  LDG.E.U8 R15, desc[UR10][R10.64+0xd] ;  /* 0x00000d0a0a0f7981 */ /* 0x001ea8000c1e1100 */
[----:B------:R-:W-:Y:S04]  /*6c10*/  STG.E.U8 desc[UR10][R8.64+0xe], R28 ;  /* 0x00000e1c08007986 */ /* 0x000fe8000c10110a */
[----:B------:R-:W2:Y:S04]  /*6c20*/  LDG.E.U8 R18, desc[UR10][R10.64+0xe] ;  /* 0x00000e0a0a127981 */ /* 0x000ea8000c1e1100 */
[----:B------:R0:W-:Y:S04]  /*6c30*/  STG.E.U8 desc[UR10][R8.64+0xf], R16 ;  /* 0x00000f1008007986 */ /* 0x0001e8000c10110a */
[----:B------:R-:W1:Y:S04]  /*6c40*/  LDS.U8 R28, [R5+0x12] ;  /* 0x00001200051c7984 */ /* 0x000e680000000000 */
[----:B0-----:R-:W2:Y:S04]  /*6c50*/  LDG.E.U8 R16, desc[UR10][R10.64+0xf] ;  /* 0x00000f0a0a107981 */ /* 0x001ea8000c1e1100 */
[----:B------:R-:W-:Y:S04]  /*6c60*/  STG.E.U8 desc[UR10][R8.64+0x10], R23 ;  /* 0x0000101708007986 */ /* 0x000fe8000c10110a */
[----:B------:R-:W2:Y:S04]  /*6c70*/  LDG.E.U8 R24, desc[UR10][R10.64+0x10] ;  /* 0x0000100a0a187981 */ /* 0x000ea8000c1e1100 */
[----:B------:R-:W-:Y:S04]  /*6c80*/  STG.E.U8 desc[UR10][R8.64+0x11], R21 ;  /* 0x0000111508007986 */ /* 0x000fe8000c10110a */
[----:B------:R-:W2:Y:S04]  /*6c90*/  LDG.E.U8 R26, desc[UR10][R10.64+0x11] ;  /* 0x0000110a0a1a7981 */ /* 0x000ea8000c1e1100 */
[----:B------:R-:W-:Y:S04]  /*6ca0*/  LDS.U8 R21, [R5+0x15] ;  /* 0x0000150005157984 */ /* 0x000fe80000000000 */
[----:B------:R-:W-:Y:S04]  /*6cb0*/  LDS.U8 R23, [R5+0x16] ;  /* 0x0000160005177984 */ /* 0x000fe80000000000 */
[----:B-1----:R-:W-:Y:S04]  /*6cc0*/  STG.E.U8 desc[UR10][R8.64+0x12], R28 ;  /* 0x0000121c08007986 */ /* 0x002fe8000c10110a */
[----:B---3--:R-:W-:Y:S04]  /*6cd0*/  STS.U8 [R5+0x4], R19 ;  /* 0x0000041305007388 */ /* 0x008fe80000000000 */
[----:B------:R-:W-:Y:S04]  /*6ce0*/  LDS.U8 R19, [R5+0x17] ;  /* 0x0000170005137984 */ /* 0x000fe80000000000 */
[----:B----4-:R-:W-:Y:S04]  /*6cf0*/  STS.U8 [R5+0x5], R20 ;  /* 0x0000051405007388 */ /* 0x010fe80000000000 */
[----:B------:R-:W0:Y:S04]  /*6d00*/  LDS.U8 R20, [R5+0x13] ;  /* 0x0000130005147984 */ /* 0x000e280000000000 */
[----:B-----5:R-:W-:Y:S04]  /*6d10*/  STS.U8 [R5+0x6], R22 ;  /* 0x0000061605007388 */ /* 0x020fe80000000000 */
[----:B------:R-:W1:Y:S04]  /*6d20*/  LDS.U8 R22, [R5+0x14] ;  /* 0x0000140005167984 */ /* 0x000e680000000000 */
[----:B------:R-:W-:Y:S04]  /*6d30*/  STS.U8 [R5+0x7], R13 ;  /* 0x0000070d05007388 */ /* 0x000fe80000000000 */
[----:B------:R-:W3:Y:S04]  /*6d40*/  LDS.U8 R13, [R5+0x18] ;  /* 0x00001800050d7984 */ /* 0x000ee80000000000 */
[----:B------:R-:W-:Y:S04]  /*6d50*/  STS.U8 [R5+0x8], R29 ;  /* 0x0000081d05007388 */ /* 0x000fe80000000000 */
[----:B------:R-:W4:Y:S04]  /*6d60*/  LDS.U8 R29, [R5+0x19] ;  /* 0x00001900051d7984 */ /* 0x000f280000000000 */
[----:B------:R-:W-:Y:S04]  /*6d70*/  STS.U8 [R5+0x9], R14 ;  /* 0x0000090e05007388 */ /* 0x000fe80000000000 */
[----:B------:R-:W5:Y:S04]  /*6d80*/  LDS.U8 R14, [R5+0x1a] ;  /* 0x00001a00050e7984 */ /* 0x000f680000000000 */
[----:B------:R-:W-:Y:S04]  /*6d90*/  STS.U8 [R5+0xa], R27 ;  /* 0x00000a1b05007388 */ /* 0x000fe80000000000 */
[----:B------:R-:W-:Y:S04]  /*6da0*/  LDS.U8 R27, [R5+0x1d] ;  /* 0x00001d00051b7984 */ /* 0x000fe80000000000 */
[----:B------:R-:W-:Y:S04]  /*6db0*/  STS.U8 [R5+0xb], R25 ;  /* 0x00000b1905007388 */ /* 0x000fe80000000000 */
[----:B------:R-:W-:Y:S04]  /*6dc0*/  LDS.U8 R25, [R5+0x1c] ;  /* 0x00001c0005197984 */ /* 0x000fe80000000000 */
[----:B--2---:R-:W-:Y:S04]  /*6dd0*/  STS.U8 [R5+0xc], R17 ;  /* 0x00000c1105007388 */ /* 0x004fe80000000000 */
[----:B------:R-:W-:Y:S04]  /*6de0*/  LDS.U8 R17, [R5+0x1e] ;  /* 0x00001e0005117984 */ /* 0x000fe80000000000 */
[----:B------:R-:W-:Y:S04]  /*6df0*/  STS.U8 [R5+0xd], R15 ;  /* 0x00000d0f05007388 */ /* 0x000fe80000000000 */
[----:B------:R-:W-:Y:S04]  /*6e00*/  LDS.U8 R15, [R5+0x1f] ;  /* 0x00001f00050f7984 */ /* 0x000fe80000000000 */
[----:B------:R2:W-:Y:S04]  /*6e10*/  STS.U8 [R5+0xe], R18 ;  /* 0x00000e1205007388 */ /* 0x0005e80000000000 */
[----:B--2---:R-:W2:Y:S04]  /*6e20*/  LDG.E.U8 R18, desc[UR10][R10.64+0x12] ;  /* 0x0000120a0a127981 */ /* 0x004ea8000c1e1100 */
[----:B------:R-:W-:Y:S04]  /*6e30*/  STS.U8 [R5+0xf], R16 ;  /* 0x00000f1005007388 */ /* 0x000fe80000000000 */
[----:B------:R-:W5:Y:S04]  /*6e40*/  LDS.U8 R16, [R5+0x1b] ;  /* 0x00001b0005107984 */ /* 0x000f680000000000 */
[----:B0-----:R0:W-:Y:S04]  /*6e50*/  STG.E.U8 desc[UR10][R8.64+0x13], R20 ;  /* 0x0000131408007986 */ /* 0x0011e8000c10110a */
[----:B------:R-:W-:Y:S04]  /*6e60*/  STS.U8 [R5+0x10], R24 ;  /* 0x0000101805007388 */ /* 0x000fe80000000000 */
[----:B------:R-:W-:Y:S04]  /*6e70*/  STS.U8 [R5+0x11], R26 ;  /* 0x0000111a05007388 */ /* 0x000fe80000000000 */
[----:B0-----:R-:W2:Y:S04]  /*6e80*/  LDG.E.U8 R20, desc[UR10][R10.64+0x13] ;  /* 0x0000130a0a147981 */ /* 0x001ea8000c1e1100 */
[----:B-1----:R0:W-:Y:S04]  /*6e90*/  STG.E.U8 desc[UR10][R8.64+0x14], R22 ;  /* 0x0000141608007986 */ /* 0x0021e8000c10110a */
[----:B0-----:R-:W2:Y:S04]  /*6ea0*/  LDG.E.U8 R22, desc[UR10][R10.64+0x14] ;  /* 0x0000140a0a167981 */ /* 0x001ea8000c1e1100 */
[----:B------:R-:W-:Y:S04]  /*6eb0*/  STG.E.U8 desc[UR10][R8.64+0x15], R21 ;  /* 0x0000151508007986 */ /* 0x000fe8000c10110a */
[----:B------:R-:W2:Y:S04]  /*6ec0*/  LDG.E.U8 R24, desc[UR10][R10.64+0x15] ;  /* 0x0000150a0a187981 */ /* 0x000ea8000c1e1100 */
[----:B------:R-:W-:Y:S04]  /*6ed0*/  STG.E.U8 desc[UR10][R8.64+0x16], R23 ;  /* 0x0000161708007986 */ /* 0x000fe8000c10110a */
[----:B------:R-:W2:Y:S04]  /*6ee0*/  LDG.E.U8 R26, desc[UR10][R10.64+0x16] ;  /* 0x0000160a0a1a7981 */ /* 0x000ea8000c1e1100 */
[----:B------:R-:W-:Y:S04]  /*6ef0*/  STG.E.U8 desc[UR10][R8.64+0x17], R19 ;  /* 0x0000171308007986 */ /* 0x000fe8000c10110a */
        /* <DEDUP_REMOVED lines=10> */
[----:B0-----:R-:W5:Y:S04]  /*6fa0*/  LDG.E.U8 R25, desc[UR10][R10.64+0x1c] ;  /* 0x00001c0a0a197981 */ /* 0x001f68000c1e1100 */
[----:B------:R0:W-:Y:S04]  /*6fb0*/  STG.E.U8 desc[UR10][R8.64+0x1d], R27 ;  /* 0x00001d1b08007986 */ /* 0x0001e8000c10110a */
[----:B0-----:R-:W5:Y:S04]  /*6fc0*/  LDG.E.U8 R27, desc[UR10][R10.64+0x1d] ;  /* 0x00001d0a0a1b7981 */ /* 0x001f68000c1e1100 */
[----:B------:R0:W-:Y:S04]  /*6fd0*/  STG.E.U8 desc[UR10][R8.64+0x1e], R17 ;  /* 0x00001e1108007986 */ /* 0x0001e8000c10110a */
[----:B------:R-:W5:Y:S04]  /*6fe0*/  LDG.E.U8 R29, desc[UR10][R10.64+0x1e] ;  /* 0x00001e0a0a1d7981 */ /* 0x000f68000c1e1100 */
[----:B------:R1:W-:Y:S04]  /*6ff0*/  STG.E.U8 desc[UR10][R8.64+0x1f], R15 ;  /* 0x00001f0f08007986 */ /* 0x0003e8000c10110a */
[----:B------:R-:W5:Y:S01]  /*7000*/  LDG.E.U8 R10, desc[UR10][R10.64+0x1f] ;  /* 0x00001f0a0a0a7981 */ /* 0x000f62000c1e1100 */
[----:B0-----:R-:W0:Y:S08]  /*7010*/  LDC.64 R16, c[0x4][0x18] ;  /* 0x01000600ff107b82 */ /* 0x001e300000000a00 */
[----:B-1----:R-:W1:Y:S01]  /*7020*/  LDC.64 R14, c[0x4][0x38] ;  /* 0x01000e00ff0e7b82 */ /* 0x002e620000000a00 */
[----:B------:R-:W-:Y:S01]  /*7030*/  VIADD R12, R12, 0x1 ;  /* 0x000000010c0c7836 */ /* 0x000fe20000000000 */
[----:B------:R-:W-:-:S04]  /*7040*/  LEA R9, R3, UR5, 0x2 ;  /* 0x0000000503097c11 */ /* 0x000fc8000f8e10ff */
[----:B0-----:R0:W-:Y:S01]  /*7050*/  STG.E desc[UR10][R16.64], R12 ;  /* 0x0000000c10007986 */ /* 0x0011e2000c10190a */
[----:B-1----:R-:W-:-:S05]  /*7060*/  IMAD.WIDE.U32 R14, R3, 0x4, R14 ;  /* 0x00000004030e7825 */ /* 0x002fca00078e000e */
[----:B------:R0:W-:Y:S04]  /*7070*/  STG.E desc[UR10][R14.64], R4 ;  /* 0x000000040e007986 */ /* 0x0001e8000c10190a */
[----:B--2---:R0:W-:Y:S04]  /*7080*/  STS.U8 [R5+0x12], R18 ;  /* 0x0000121205007388 */ /* 0x0041e80000000000 */
[----:B------:R0:W-:Y:S04]  /*7090*/  STS.U8 [R5+0x13], R20 ;  /* 0x0000131405007388 */ /* 0x0001e80000000000 */
[----:B------:R0:W-:Y:S04]  /*70a0*/  STS.U8 [R5+0x14], R22 ;  /* 0x0000141605007388 */ /* 0x0001e80000000000 */
[----:B------:R0:W-:Y:S04]  /*70b0*/  STS.U8 [R5+0x15], R24 ;  /* 0x0000151805007388 */ /* 0x0001e80000000000 */
[----:B------:R0:W-:Y:S04]  /*70c0*/  STS.U8 [R5+0x16], R26 ;  /* 0x0000161a05007388 */ /* 0x0001e80000000000 */
[----:B------:R0:W-:Y:S04]  /*70d0*/  STS.U8 [R5+0x17], R28 ;  /* 0x0000171c05007388 */ /* 0x0001e80000000000 */
[----:B---3--:R0:W-:Y:S04]  /*70e0*/  STS.U8 [R5+0x18], R13 ;  /* 0x0000180d05007388 */ /* 0x0081e80000000000 */
[----:B----4-:R0:W-:Y:S04]  /*70f0*/  STS.U8 [R5+0x19], R19 ;  /* 0x0000191305007388 */ /* 0x0101e80000000000 */
[----:B-----5:R0:W-:Y:S04]  /*7100*/  STS.U8 [R5+0x1a], R21 ;  /* 0x00001a1505007388 */ /* 0x0201e80000000000 */
[----:B------:R0:W-:Y:S04]  /*7110*/  STS.U8 [R5+0x1b], R23 ;  /* 0x00001b1705007388 */ /* 0x0001e80000000000 */
[----:B------:R0:W-:Y:S04]  /*7120*/  STS.U8 [R5+0x1c], R25 ;  /* 0x00001c1905007388 */ /* 0x0001e80000000000 */
[----:B------:R0:W-:Y:S04]  /*7130*/  STS.U8 [R5+0x1d], R27 ;  /* 0x00001d1b05007388 */ /* 0x0001e80000000000 */
[----:B------:R0:W-:Y:S04]  /*7140*/  STS.U8 [R5+0x1e], R29 ;  /* 0x00001e1d05007388 */ /* 0x0001e80000000000 */
[----:B------:R0:W-:Y:S04]  /*7150*/  STS.U8 [R5+0x1f], R10 ;  /* 0x00001f0a05007388 */ /* 0x0001e80000000000 */
[----:B------:R0:W-:Y:S01]  /*7160*/  STS [R9], R0 ;  /* 0x0000000009007388 */ /* 0x0001e20000000800 */
[----:B------:R-:W-:Y:S05]  /*7170*/  BRA `(.L_x_21) ;  /* 0x00000000002c7947 */ /* 0x000fea0003800000 */
.L_x_18:
[----:B------:R-:W0:Y:S01]  /*7180*/  LDC.64 R10, c[0x4][0x38] ;  /* 0x01000e00ff0a7b82 */ /* 0x000e220000000a00 */
[----:B------:R-:W-:Y:S01]  /*7190*/  VIADD R12, R12, 0x1 ;  /* 0x000000010c0c7836 */ /* 0x000fe20000000000 */
[----:B------:R1:W-:Y:S06]  /*71a0*/  STS [R15], R0 ;  /* 0x000000000f007388 */ /* 0x0003ec0000000800 */
[----:B------:R-:W2:Y:S01]  /*71b0*/  LDC.64 R8, c[0x4][0x18] ;  /* 0x01000600ff087b82 */ /* 0x000ea20000000a00 */
[----:B0-----:R-:W-:Y:S01]  /*71c0*/  IMAD.WIDE.U32 R10, R3, 0x4, R10 ;  /* 0x00000004030a7825 */ /* 0x001fe200078e000a */
[----:B--2---:R1:W-:Y:S04]  /*71d0*/  STG.E desc[UR10][R8.64], R12 ;  /* 0x0000000c08007986 */ /* 0x0043e8000c10190a */
[----:B------:R1:W-:Y:S01]  /*71e0*/  STG.E desc[UR10][R10.64], R4 ;  /* 0x000000040a007986 */ /* 0x0003e2000c10190a */
[----:B------:R-:W-:Y:S05]  /*71f0*/  BRA `(.L_x_21) ;  /* 0x00000000000c7947 */ /* 0x000fea0003800000 */
.L_x_16:
[----:B------:R-:W0:Y:S02]  /*7200*/  LDC.64 R8, c[0x4][0x38] ;  /* 0x01000e00ff087b82 */ /* 0x000e240000000a00 */
[----:B0-----:R-:W-:-:S05]  /*7210*/  IMAD.WIDE.U32 R8, R3, 0x4, R8 ;  /* 0x0000000403087825 */ /* 0x001fca00078e0008 */
[----:B------:R0:W-:Y:S02]  /*7220*/  STG.E desc[UR10][R8.64], R4 ;  /* 0x0000000408007986 */ /* 0x0001e4000c10190a */
.L_x_21:
[----:B01----:R-:W0:Y:S01]  /*7230*/  S2R R8, SR_CgaCtaId ;  /* 0x0000000000087919 */ /* 0x003e220000008800 */
[----:B------:R-:W-:Y:S01]  /*7240*/  LOP3.LUT R0, R2, 0x1f, RZ, 0xc0, !PT ;  /* 0x0000001f02007812 */ /* 0x000fe200078ec0ff */
[----:B------:R-:W1:Y:S01]  /*7250*/  LDCU.64 UR8, c[0x4][0x28] ;  /* 0x01000500ff0877ac */ /* 0x000e620008000a00 */
[----:B------:R-:W-:-:S03]  /*7260*/  MOV R5, 0x400 ;  /* 0x0000040000057802 */ /* 0x000fc60000000f00 */
[----:B------:R-:W-:Y:S01]  /*7270*/  IMAD R0, R3, 0x20, R0 ;  /* 0x0000002003007824 */ /* 0x000fe200078e0200 */
[----:B------:R-:W2:Y:S01]  /*7280*/  LDCU UR7, c[0x0][0x380] ;  /* 0x00007000ff0777ac */ /* 0x000ea20008000800 */
[----:B0-----:R-:W-:Y:S02]  /*7290*/  LEA R5, R8, R5, 0x18 ;  /* 0x0000000508057211 */ /* 0x001fe400078ec0ff */
[C---:B-1----:R-:W-:Y:S01]  /*72a0*/  IADD3 R8, P0, PT, R2.reuse, UR8, RZ ;  /* 0x0000000802087c10 */ /* 0x042fe2000ff1e0ff */
[----:B------:R-:W-:Y:S02]  /*72b0*/  VIADD R2, R2, 0x1 ;  /* 0x0000000102027836 */ /* 0x000fe40000000000 */
[----:B------:R-:W-:Y:S02]  /*72c0*/  IMAD.IADD R0, R0, 0x1, R5 ;  /* 0x0000000100007824 */ /* 0x000fe400078e0205 */
[----:B------:R-:W-:Y:S01]  /*72d0*/  IMAD.X R9, RZ, RZ, UR9, P0 ;  /* 0x00000009ff097e24 */ /* 0x000fe200080e06ff */
[----:B--2---:R-:W-:-:S02]  /*72e0*/  ISETP.NE.AND P0, PT, R2, UR7, PT ;  /* 0x0000000702007c0c */ /* 0x004fc4000bf05270 */
[----:B------:R-:W0:Y:S04]  /*72f0*/  LDS.U8 R3, [R0] ;  /* 0x0000000000037984 */ /* 0x000e280000000000 */
[----:B0-----:R3:W-:Y:S07]  /*7300*/  STG.E.U8 desc[UR10][R8.64], R3 ;  /* 0x0000000308007986 */ /* 0x0017ee000c10110a */
[----:B------:R-:W-:Y:S05]  /*7310*/  @P0 BRA `(.L_x_22) ;  /* 0xffffffe0002c0947 */ /* 0x000fea000383ffff */
[----:B---3--:R-:W0:Y:S02]  /*7320*/  LDC.64 R2, c[0x4][0x8] ;  /* 0x01000200ff027b82 */ /* 0x008e240000000a00 */
[----:B0-----:R4:W-:Y:S02]  /*7330*/  STG.E desc[UR10][R2.64], R4 ;  /* 0x0000000402007986 */ /* 0x0019e4000c10190a */
.L_x_15:
[----:B01----:R-:W-:Y:S01]  /*7340*/  MOV R0, 0x0 ;  /* 0x0000000000007802 */ /* 0x003fe20000000f00 */
[----:B------:R0:W-:Y:S01]  /*7350*/  STL [R1], R12 ;  /* 0x0000000c01007387 */ /* 0x0001e20000100800 */
[----:B------:R-:W2:Y:S02]  /*7360*/  LDCU.64 UR4, c[0x4][0x40] ;  /* 0x01000800ff0477ac */ /* 0x000ea40008000a00 */
[----:B---34-:R0:W1:Y:S01]  /*7370*/  LDC.64 R2, c[0x4][R0] ;  /* 0x0100000000027b82 */ /* 0x0180620000000a00 */
[----:B--2---:R-:W-:Y:S02]  /*7380*/  IMAD.U32 R4, RZ, RZ, UR4 ;  /* 0x00000004ff047e24 */ /* 0x004fe4000f8e00ff */
[----:B0-----:R-:W-:-:S07]  /*7390*/  IMAD.U32 R5, RZ, RZ, UR5 ;  /* 0x00000005ff057e24 */ /* 0x001fce000f8e00ff */
[----:B------:R-:W-:-:S07]  /*73a0*/  LEPC R20, `(.L_x_23) ;  /* 0x000000001014794e */ /* 0x000fce0000000000 */
[----:B-1----:R-:W-:Y:S05]  /*73b0*/  CALL.ABS.NOINC R2 ;  /* 0x0000000002007343 */ /* 0x002fea0003c00000 */
.L_x_23:
[----:B------:R-:W-:Y:S05]  /*73c0*/  EXIT ;  /* 0x000000000000794d */ /* 0x000fea0003800000 */
.L_x_24:
[----:B------:R-:W-:-:S00]  /*73d0*/  BRA `(.L_x_24) ;  /* 0xfffffffc00fc7947 */ /* 0x000fc0000383ffff */
[----:B------:R-:W-:-:S00]  /*73e0*/  NOP ;  /* 0x0000000000007918 */ /* 0x000fc00000000000 */
        /* <DEDUP_REMOVED lines=9> */
.L_x_25:


//--------------------- .nv.global.init           --------------------------
	.section	.nv.global.init,"aw",@progbits
.nv.global.init:
	.type		$str,@object
	.size		$str,(.L_7 - $str)
$str:
        /*0000*/ 	.byte	0x70, 0x61, 0x67, 0x65, 0x66, 0x61, 0x75, 0x6c, 0x74, 0x20, 0x74, 0x69, 0x6d, 0x65, 0x73, 0x20
        /*0010*/ 	.byte	0x3d, 0x20, 0x25, 0x64, 0x0a, 0x00
.L_7:


//--------------------- .nv.shared._Z8mykerneli   --------------------------
	.section	.nv.shared._Z8mykerneli,"aw",@nobits
	.sectionflags	@""
	.align	16
.nv.shared._Z8mykerneli:
	.zero		33792


//--------------------- .nv.shared.reserved.0     --------------------------
	.section	.nv.shared.reserved.0,"aw",@nobits
	.weak		__nv_reservedSMEM_offset_0_alias
	.size		__nv_reservedSMEM_offset_0_alias, 0, 64
	.other		__nv_reservedSMEM_offset_0_alias,@"STO_CUDA_RESERVED_SHARED STV_DEFAULT"
__nv_reservedSMEM_offset_0_alias:
	.zero		0
	.zero		64


//--------------------- .nv.global                --------------------------
	.section	.nv.global,"aw",@nobits
	.align	4
.nv.global:
	.type		PAGEFAULT,@object
	.size		PAGEFAULT,(t - PAGEFAULT)
	.other		PAGEFAULT,@"STV_DEFAULT STO_CUDA_MANAGED"
PAGEFAULT:
	.zero		4
	.type		t,@object
	.size		t,(PAGE_ENTRIES - t)
	.other		t,@"STV_DEFAULT STO_CUDA_MANAGED"
t:
	.zero		4
	.type		PAGE_ENTRIES,@object
	.size		PAGE_ENTRIES,(counter - PAGE_ENTRIES)
	.other		PAGE_ENTRIES,@"STV_DEFAULT STO_CUDA_MANAGED"
PAGE_ENTRIES:
	.zero		4
	.type		counter,@object
	.size		counter,(results - counter)
	.other		counter,@"STV_DEFAULT STO_CUDA_MANAGED"
counter:
	.zero		4096
	.type		results,@object
	.size		results,(input - results)
	.other		results,@"STV_DEFAULT STO_CUDA_MANAGED"
results:
	.zero		131072
	.type		input,@object
	.size		input,(storage - input)
	.other		input,@"STV_DEFAULT STO_CUDA_MANAGED"
input:
	.zero		131072
	.type		storage,@object
	.size		storage,(.L_3 - storage)
	.other		storage,@"STV_DEFAULT STO_CUDA_MANAGED"
storage:
	.zero		131072
.L_3:


//--------------------- .nv.constant0._Z8mykerneli --------------------------
	.section	.nv.constant0._Z8mykerneli,"a",@progbits
	.sectionflags	@""
	.align	4
.nv.constant0._Z8mykerneli:
	.zero		900


//--------------------- SYMBOLS --------------------------

	.type		.nv.reservedSmem.offset0,@object
	.size		.nv.reservedSmem.offset0,0x4
	.type		.nv.reservedSmem.cap,@object
	.size		.nv.reservedSmem.cap,0x4
	.type		vprintf,@function
